	.target	sm_90a

	.elftype	@"ET_EXEC"


//--------------------- .note.nv.tkinfo           --------------------------
	.section	.note.nv.tkinfo,"",@"SHT_NOTE"
	.sectionflags	@"SHF_NOTE_NV_TKINFO"
	.tkinfo
        /*0018*/ 	.word	0x00000002
        /*0030*/ 	.string	""
        /*0030*/ 	.string	"ptxas"
        /*0030*/ 	.string	"Cuda compilation tools, release 13.0, V13.0.88"
        /*0030*/ 	.string	"Build cuda_13.0.r13.0/compiler.36424714_0"
        /*0030*/ 	.string	"-arch sm_90a -m 64 "



//--------------------- .note.nv.cuinfo           --------------------------
	.section	.note.nv.cuinfo,"",@"SHT_NOTE"
	.sectionflags	@"SHF_NOTE_NV_CUINFO"
        /*0018*/ 	.short	0x0002
        /*001a*/ 	.short	0x005a
        /*001c*/ 	.short	0x0082
	.zero		2


//--------------------- .nv.info                  --------------------------
	.section	.nv.info,"",@"SHT_CUDA_INFO"
	.align	4


	//----- nvinfo : EIATTR_REGCOUNT
	.align		4
        /*0000*/ 	.byte	0x04, 0x2f
        /*0002*/ 	.short	(.L_15 - .L_14)
	.align		4
.L_14:
        /*0004*/ 	.word	index@(_ZN7cutlass13device_kernelINS_4gemm6kernel13GemmUniversalIN4cute5tupleIJiiiiEEENS1_10collective13CollectiveMmaINS1_34MainloopSm90TmaGmmaWarpSpecializedILi18ENS5_IJNS4_1CILi4EEENSA_ILi2EEENSA_ILi1EEEEEENS1_35KernelTmaWarpSpecializedCooperativeEEENS5_IJNSA_ILi128EEENSA_ILi64EEENSA_ILi32EEEEEENS_6half_tENS5_IJlSD_lEEESL_SM_NS4_8TiledMMAINS4_8MMA_AtomIJNS4_4SM904GMMA25MMA_64x64x16_F32F16F16_SSILNSQ_5MajorE0ELSS_0ELNSQ_7ScaleInE1ELST_1EEEEEENS4_6LayoutINS5_IJSC_SD_SD_EEENS5_IJSD_NSA_ILi0EEESY_EEEEENS5_IJNS4_10UnderscoreES11_S11_EEEEENS4_23SM90_TMA_LOAD_MULTICASTENS4_14ComposedLayoutINS4_7SwizzleILi2ELi4ELi3EEENS4_18smem_ptr_flag_bitsILi16EEENSW_INS5_IJNSA_ILi8EEESJ_EEENS5_IJSJ_SD_EEEEEEEvNS4_8identityES14_S1E_vS1F_EENS_8epilogue10collective6detail29Sm90TmaWarpSpecializedAdapterINS1I_15DefaultEpilogueISL_SM_SM_NS1H_6thread17LinearCombinationISL_Li1EffLNS1M_9ScaleType4KindE0ELNS_15FloatRoundStyleE2ESL_EENS1_15EpilogueDefaultEEEEEvvEEEEvNT_6ParamsE)
        /*0008*/ 	.word	0x000000a8


	//----- nvinfo : EIATTR_FRAME_SIZE
	.align		4
.L_15:
        /*000c*/ 	.byte	0x04, 0x11
        /*000e*/ 	.short	(.L_17 - .L_16)
	.align		4
.L_16:
        /*0010*/ 	.word	index@(_ZN7cutlass13device_kernelINS_4gemm6kernel13GemmUniversalIN4cute5tupleIJiiiiEEENS1_10collective13CollectiveMmaINS1_34MainloopSm90TmaGmmaWarpSpecializedILi18ENS5_IJNS4_1CILi4EEENSA_ILi2EEENSA_ILi1EEEEEENS1_35KernelTmaWarpSpecializedCooperativeEEENS5_IJNSA_ILi128EEENSA_ILi64EEENSA_ILi32EEEEEENS_6half_tENS5_IJlSD_lEEESL_SM_NS4_8TiledMMAINS4_8MMA_AtomIJNS4_4SM904GMMA25MMA_64x64x16_F32F16F16_SSILNSQ_5MajorE0ELSS_0ELNSQ_7ScaleInE1ELST_1EEEEEENS4_6LayoutINS5_IJSC_SD_SD_EEENS5_IJSD_NSA_ILi0EEESY_EEEEENS5_IJNS4_10UnderscoreES11_S11_EEEEENS4_23SM90_TMA_LOAD_MULTICASTENS4_14ComposedLayoutINS4_7SwizzleILi2ELi4ELi3EEENS4_18smem_ptr_flag_bitsILi16EEENSW_INS5_IJNSA_ILi8EEESJ_EEENS5_IJSJ_SD_EEEEEEEvNS4_8identityES14_S1E_vS1F_EENS_8epilogue10collective6detail29Sm90TmaWarpSpecializedAdapterINS1I_15DefaultEpilogueISL_SM_SM_NS1H_6thread17LinearCombinationISL_Li1EffLNS1M_9ScaleType4KindE0ELNS_15FloatRoundStyleE2ESL_EENS1_15EpilogueDefaultEEEEEvvEEEEvNT_6ParamsE)
        /*0014*/ 	.word	0x00000000


	//----- nvinfo : EIATTR_MIN_STACK_SIZE
	.align		4
.L_17:
        /*0018*/ 	.byte	0x04, 0x12
        /*001a*/ 	.short	(.L_19 - .L_18)
	.align		4
.L_18:
        /*001c*/ 	.word	index@(_ZN7cutlass13device_kernelINS_4gemm6kernel13GemmUniversalIN4cute5tupleIJiiiiEEENS1_10collective13CollectiveMmaINS1_34MainloopSm90TmaGmmaWarpSpecializedILi18ENS5_IJNS4_1CILi4EEENSA_ILi2EEENSA_ILi1EEEEEENS1_35KernelTmaWarpSpecializedCooperativeEEENS5_IJNSA_ILi128EEENSA_ILi64EEENSA_ILi32EEEEEENS_6half_tENS5_IJlSD_lEEESL_SM_NS4_8TiledMMAINS4_8MMA_AtomIJNS4_4SM904GMMA25MMA_64x64x16_F32F16F16_SSILNSQ_5MajorE0ELSS_0ELNSQ_7ScaleInE1ELST_1EEEEEENS4_6LayoutINS5_IJSC_SD_SD_EEENS5_IJSD_NSA_ILi0EEESY_EEEEENS5_IJNS4_10UnderscoreES11_S11_EEEEENS4_23SM90_TMA_LOAD_MULTICASTENS4_14ComposedLayoutINS4_7SwizzleILi2ELi4ELi3EEENS4_18smem_ptr_flag_bitsILi16EEENSW_INS5_IJNSA_ILi8EEESJ_EEENS5_IJSJ_SD_EEEEEEEvNS4_8identityES14_S1E_vS1F_EENS_8epilogue10collective6detail29Sm90TmaWarpSpecializedAdapterINS1I_15DefaultEpilogueISL_SM_SM_NS1H_6thread17LinearCombinationISL_Li1EffLNS1M_9ScaleType4KindE0ELNS_15FloatRoundStyleE2ESL_EENS1_15EpilogueDefaultEEEEEvvEEEEvNT_6ParamsE)
        /*0020*/ 	.word	0x00000000
.L_19:


//--------------------- .nv.compat                --------------------------
	.section	.nv.compat,"",@"SHT_CUDA_COMPAT_INFO"
	.align	4
        /*0000*/ 	.byte	0x02, 0x09, 0x01, 0x00, 0x02, 0x02, 0x04, 0x00, 0x02, 0x05, 0x05, 0x00, 0x03, 0x07, 0x01, 0x01
        /*0010*/ 	.byte	0x02, 0x03, 0x01, 0x00, 0x02, 0x06, 0x01, 0x00, 0x04, 0x0b, 0x08, 0x00, 0x00, 0x00, 0x00, 0x00
        /*0020*/ 	.byte	0x00, 0x00, 0x00, 0x00


//--------------------- .nv.info._ZN7cutlass13device_kernelINS_4gemm6kernel13GemmUniversalIN4cute5tupleIJiiiiEEENS1_10collective13CollectiveMmaINS1_34MainloopSm90TmaGmmaWarpSpecializedILi18ENS5_IJNS4_1CILi4EEENSA_ILi2EEENSA_ILi1EEEEEENS1_35KernelTmaWarpSpecializedCooperativeEEENS5_IJNSA_ILi128EEENSA_ILi64EEENSA_ILi32EEEEEENS_6half_tENS5_IJlSD_lEEESL_SM_NS4_8TiledMMAINS4_8MMA_AtomIJNS4_4SM904GMMA25MMA_64x64x16_F32F16F16_SSILNSQ_5MajorE0ELSS_0ELNSQ_7ScaleInE1ELST_1EEEEEENS4_6LayoutINS5_IJSC_SD_SD_EEENS5_IJSD_NSA_ILi0EEESY_EEEEENS5_IJNS4_10UnderscoreES11_S11_EEEEENS4_23SM90_TMA_LOAD_MULTICASTENS4_14ComposedLayoutINS4_7SwizzleILi2ELi4ELi3EEENS4_18smem_ptr_flag_bitsILi16EEENSW_INS5_IJNSA_ILi8EEESJ_EEENS5_IJSJ_SD_EEEEEEEvNS4_8identityES14_S1E_vS1F_EENS_8epilogue10collective6detail29Sm90TmaWarpSpecializedAdapterINS1I_15DefaultEpilogueISL_SM_SM_NS1H_6thread17LinearCombinationISL_Li1EffLNS1M_9ScaleType4KindE0ELNS_15FloatRoundStyleE2ESL_EENS1_15EpilogueDefaultEEEEEvvEEEEvNT_6ParamsE --------------------------
	.section	.nv.info._ZN7cutlass13device_kernelINS_4gemm6kernel13GemmUniversalIN4cute5tupleIJiiiiEEENS1_10collective13CollectiveMmaINS1_34MainloopSm90TmaGmmaWarpSpecializedILi18ENS5_IJNS4_1CILi4EEENSA_ILi2EEENSA_ILi1EEEEEENS1_35KernelTmaWarpSpecializedCooperativeEEENS5_IJNSA_ILi128EEENSA_ILi64EEENSA_ILi32EEEEEENS_6half_tENS5_IJlSD_lEEESL_SM_NS4_8TiledMMAINS4_8MMA_AtomIJNS4_4SM904GMMA25MMA_64x64x16_F32F16F16_SSILNSQ_5MajorE0ELSS_0ELNSQ_7ScaleInE1ELST_1EEEEEENS4_6LayoutINS5_IJSC_SD_SD_EEENS5_IJSD_NSA_ILi0EEESY_EEEEENS5_IJNS4_10UnderscoreES11_S11_EEEEENS4_23SM90_TMA_LOAD_MULTICASTENS4_14ComposedLayoutINS4_7SwizzleILi2ELi4ELi3EEENS4_18smem_ptr_flag_bitsILi16EEENSW_INS5_IJNSA_ILi8EEESJ_EEENS5_IJSJ_SD_EEEEEEEvNS4_8identityES14_S1E_vS1F_EENS_8epilogue10collective6detail29Sm90TmaWarpSpecializedAdapterINS1I_15DefaultEpilogueISL_SM_SM_NS1H_6thread17LinearCombinationISL_Li1EffLNS1M_9ScaleType4KindE0ELNS_15FloatRoundStyleE2ESL_EENS1_15EpilogueDefaultEEEEEvvEEEEvNT_6ParamsE,"",@"SHT_CUDA_INFO"
	.sectionflags	@""
	.align	4


	//----- nvinfo : EIATTR_CUDA_API_VERSION
	.align		4
        /*0000*/ 	.byte	0x04, 0x37
        /*0002*/ 	.short	(.L_21 - .L_20)
.L_20:
        /*0004*/ 	.word	0x00000082


	//----- nvinfo : EIATTR_KPARAM_INFO
	.align		4
.L_21:
        /*0008*/ 	.byte	0x04, 0x17
        /*000a*/ 	.short	(.L_23 - .L_22)
.L_22:
        /*000c*/ 	.word	0x00000000
        /*0010*/ 	.short	0x0000
        /*0012*/ 	.short	0x0070
        /*0014*/ 	.byte	0x00, 0xf0, 0x01, 0x10


	//----- nvinfo : EIATTR_SPARSE_MMA_MASK
	.align		4
.L_23:
        /*0018*/ 	.byte	0x03, 0x50
        /*001a*/ 	.short	0x0000


	//----- nvinfo : EIATTR_MAXREG_COUNT
	.align		4
        /*001c*/ 	.byte	0x03, 0x1b
        /*001e*/ 	.short	0x00a8


	//----- nvinfo : EIATTR_NUM_BARRIERS
	.align		4
        /*0020*/ 	.byte	0x02, 0x4c
        /*0022*/ 	.byte	0x01
	.zero		1


	//----- nvinfo : EIATTR_EXTERNS
	.align		4
        /*0024*/ 	.byte	0x04, 0x0f
        /*0026*/ 	.short	(.L_25 - .L_24)


	//   ....[0]....
	.align		4
.L_24:
        /*0028*/ 	.word	index@(__assertfail)


	//----- nvinfo : EIATTR_MERCURY_ISA_VERSION
	.align		4
.L_25:
        /*002c*/ 	.byte	0x03, 0x5f
        /*002e*/ 	.short	0x0101


	//----- nvinfo : EIATTR_INT_WARP_WIDE_INSTR_OFFSETS
	.align		4
        /*0030*/ 	.byte	0x04, 0x31
        /*0032*/ 	.short	(.L_27 - .L_26)


	//   ....[0]....
.L_26:
        /*0034*/ 	.word	0x00000670


	//   ....[1]....
        /*0038*/ 	.word	0x000006a0


	//   ....[2]....
        /*003c*/ 	.word	0x00000850


	//----- nvinfo : EIATTR_COOP_GROUP_MASK_REGIDS
	.align		4
.L_27:
        /*0040*/ 	.byte	0x04, 0x29
        /*0042*/ 	.short	(.L_29 - .L_28)


	//   ....[0]....
.L_28:
        /*0044*/ 	.word	0xffffffff


	//   ....[1]....
        /*0048*/ 	.word	0xffffffff


	//   ....[2]....
        /*004c*/ 	.word	0xffffffff


	//   ....[3]....
        /*0050*/ 	.word	0xffffffff


	//   ....[4]....
        /*0054*/ 	.word	0xffffffff


	//   ....[5]....
        /*0058*/ 	.word	0xffffffff


	//----- nvinfo : EIATTR_COOP_GROUP_INSTR_OFFSETS
	.align		4
.L_29:
        /*005c*/ 	.byte	0x04, 0x28
        /*005e*/ 	.short	(.L_31 - .L_30)


	//   ....[0]....
.L_30:
        /*0060*/ 	.word	0x00000060


	//   ....[1]....
        /*0064*/ 	.word	0x00000070


	//   ....[2]....
        /*0068*/ 	.word	0x00000130


	//   ....[3]....
        /*006c*/ 	.word	0x000004c0


	//   ....[4]....
        /*0070*/ 	.word	0x00000a00


	//   ....[5]....
        /*0074*/ 	.word	0x00001440


	//----- nvinfo : EIATTR_REG_RECONFIG
	.align		4
.L_31:
        /*0078*/ 	.byte	0x01, 0x54
	.zero		2


	//----- nvinfo : EIATTR_SYSCALL_OFFSETS
	.align		4
        /*007c*/ 	.byte	0x04, 0x46
        /*007e*/ 	.short	(.L_33 - .L_32)


	//   ....[0]....
.L_32:
        /*0080*/ 	.word	0x00001600


	//----- nvinfo : EIATTR_MBARRIER_INSTR_OFFSETS
	.align		4
.L_33:
        /*0084*/ 	.byte	0x04, 0x39
        /*0086*/ 	.short	(.L_35 - .L_34)


	//   ....[0]....
.L_34:
        /*0088*/ 	.word	0x00000250
        /*008c*/ 	.word	0x000000ff
        /*0090*/ 	.word	0x00000000
        /*0094*/ 	.short	0x0100
        /*0096*/ 	.byte	0x08
	.zero		1


	//   ....[1]....
        /*0098*/ 	.word	0x00000260
        /*009c*/ 	.word	0x000000ff
        /*00a0*/ 	.word	0x00000090
        /*00a4*/ 	.short	0x0100
        /*00a6*/ 	.byte	0x08
	.zero		1


	//   ....[2]....
        /*00a8*/ 	.word	0x00000270
        /*00ac*/ 	.word	0x000000ff
        /*00b0*/ 	.word	0x00000008
        /*00b4*/ 	.short	0x0100
        /*00b6*/ 	.byte	0x08
	.zero		1


	//   ....[3]....
        /*00b8*/ 	.word	0x00000280
        /*00bc*/ 	.word	0x000000ff
        /*00c0*/ 	.word	0x00000098
        /*00c4*/ 	.short	0x0100
        /*00c6*/ 	.byte	0x08
	.zero		1


	//   ....[4]....
        /*00c8*/ 	.word	0x00000290
        /*00cc*/ 	.word	0x000000ff
        /*00d0*/ 	.word	0x00000010
        /*00d4*/ 	.short	0x0100
        /*00d6*/ 	.byte	0x08
	.zero		1


	//   ....[5]....
        /*00d8*/ 	.word	0x000002a0
        /*00dc*/ 	.word	0x000000ff
        /*00e0*/ 	.word	0x000000a0
        /*00e4*/ 	.short	0x0100
        /*00e6*/ 	.byte	0x08
	.zero		1


	//   ....[6]....
        /*00e8*/ 	.word	0x000002b0
        /*00ec*/ 	.word	0x000000ff
        /*00f0*/ 	.word	0x00000018
        /*00f4*/ 	.short	0x0100
        /*00f6*/ 	.byte	0x08
	.zero		1


	//   ....[7]....
        /*00f8*/ 	.word	0x000002c0
        /*00fc*/ 	.word	0x000000ff
        /*0100*/ 	.word	0x000000a8
        /*0104*/ 	.short	0x0100
        /*0106*/ 	.byte	0x08
	.zero		1


	//   ....[8]....
        /*0108*/ 	.word	0x000002d0
        /*010c*/ 	.word	0x000000ff
        /*0110*/ 	.word	0x00000020
        /*0114*/ 	.short	0x0100
        /*0116*/ 	.byte	0x08
	.zero		1


	//   ....[9]....
        /*0118*/ 	.word	0x000002e0
        /*011c*/ 	.word	0x000000ff
        /*0120*/ 	.word	0x000000b0
        /*0124*/ 	.short	0x0100
        /*0126*/ 	.byte	0x08
	.zero		1


	//   ....[10]....
        /*0128*/ 	.word	0x000002f0
        /*012c*/ 	.word	0x000000ff
        /*0130*/ 	.word	0x00000028
        /*0134*/ 	.short	0x0100
        /*0136*/ 	.byte	0x08
	.zero		1


	//   ....[11]....
        /*0138*/ 	.word	0x00000300
        /*013c*/ 	.word	0x000000ff
        /*0140*/ 	.word	0x000000b8
        /*0144*/ 	.short	0x0100
        /*0146*/ 	.byte	0x08
	.zero		1


	//   ....[12]....
        /*0148*/ 	.word	0x00000310
        /*014c*/ 	.word	0x000000ff
        /*0150*/ 	.word	0x00000030
        /*0154*/ 	.short	0x0100
        /*0156*/ 	.byte	0x08
	.zero		1


	//   ....[13]....
        /*0158*/ 	.word	0x00000320
        /*015c*/ 	.word	0x000000ff
        /*0160*/ 	.word	0x000000c0
        /*0164*/ 	.short	0x0100
        /*0166*/ 	.byte	0x08
	.zero		1


	//   ....[14]....
        /*0168*/ 	.word	0x00000330
        /*016c*/ 	.word	0x000000ff
        /*0170*/ 	.word	0x00000038
        /*0174*/ 	.short	0x0100
        /*0176*/ 	.byte	0x08
	.zero		1


	//   ....[15]....
        /*0178*/ 	.word	0x00000340
        /*017c*/ 	.word	0x000000ff
        /*0180*/ 	.word	0x000000c8
        /*0184*/ 	.short	0x0100
        /*0186*/ 	.byte	0x08
	.zero		1


	//   ....[16]....
        /*0188*/ 	.word	0x00000350
        /*018c*/ 	.word	0x000000ff
        /*0190*/ 	.word	0x00000040
        /*0194*/ 	.short	0x0100
        /*0196*/ 	.byte	0x08
	.zero		1


	//   ....[17]....
        /*0198*/ 	.word	0x00000360
        /*019c*/ 	.word	0x000000ff
        /*01a0*/ 	.word	0x000000d0
        /*01a4*/ 	.short	0x0100
        /*01a6*/ 	.byte	0x08
	.zero		1


	//   ....[18]....
        /*01a8*/ 	.word	0x00000370
        /*01ac*/ 	.word	0x000000ff
        /*01b0*/ 	.word	0x00000048
        /*01b4*/ 	.short	0x0100
        /*01b6*/ 	.byte	0x08
	.zero		1


	//   ....[19]....
        /*01b8*/ 	.word	0x00000380
        /*01bc*/ 	.word	0x000000ff
        /*01c0*/ 	.word	0x000000d8
        /*01c4*/ 	.short	0x0100
        /*01c6*/ 	.byte	0x08
	.zero		1


	//   ....[20]....
        /*01c8*/ 	.word	0x00000390
        /*01cc*/ 	.word	0x000000ff
        /*01d0*/ 	.word	0x00000050
        /*01d4*/ 	.short	0x0100
        /*01d6*/ 	.byte	0x08
	.zero		1


	//   ....[21]....
        /*01d8*/ 	.word	0x000003a0
        /*01dc*/ 	.word	0x000000ff
        /*01e0*/ 	.word	0x000000e0
        /*01e4*/ 	.short	0x0100
        /*01e6*/ 	.byte	0x08
	.zero		1


	//   ....[22]....
        /*01e8*/ 	.word	0x000003b0
        /*01ec*/ 	.word	0x000000ff
        /*01f0*/ 	.word	0x00000058
        /*01f4*/ 	.short	0x0100
        /*01f6*/ 	.byte	0x08
	.zero		1


	//   ....[23]....
        /*01f8*/ 	.word	0x000003c0
        /*01fc*/ 	.word	0x000000ff
        /*0200*/ 	.word	0x000000e8
        /*0204*/ 	.short	0x0100
        /*0206*/ 	.byte	0x08
	.zero		1


	//   ....[24]....
        /*0208*/ 	.word	0x000003d0
        /*020c*/ 	.word	0x000000ff
        /*0210*/ 	.word	0x00000060
        /*0214*/ 	.short	0x0100
        /*0216*/ 	.byte	0x08
	.zero		1


	//   ....[25]....
        /*0218*/ 	.word	0x000003e0
        /*021c*/ 	.word	0x000000ff
        /*0220*/ 	.word	0x000000f0
        /*0224*/ 	.short	0x0100
        /*0226*/ 	.byte	0x08
	.zero		1


	//   ....[26]....
        /*0228*/ 	.word	0x000003f0
        /*022c*/ 	.word	0x000000ff
        /*0230*/ 	.word	0x00000068
        /*0234*/ 	.short	0x0100
        /*0236*/ 	.byte	0x08
	.zero		1


	//   ....[27]....
        /*0238*/ 	.word	0x00000400
        /*023c*/ 	.word	0x000000ff
        /*0240*/ 	.word	0x000000f8
        /*0244*/ 	.short	0x0100
        /*0246*/ 	.byte	0x08
	.zero		1


	//   ....[28]....
        /*0248*/ 	.word	0x00000410
        /*024c*/ 	.word	0x000000ff
        /*0250*/ 	.word	0x00000070
        /*0254*/ 	.short	0x0100
        /*0256*/ 	.byte	0x08
	.zero		1


	//   ....[29]....
        /*0258*/ 	.word	0x00000420
        /*025c*/ 	.word	0x000000ff
        /*0260*/ 	.word	0x00000100
        /*0264*/ 	.short	0x0100
        /*0266*/ 	.byte	0x08
	.zero		1


	//   ....[30]....
        /*0268*/ 	.word	0x00000430
        /*026c*/ 	.word	0x000000ff
        /*0270*/ 	.word	0x00000078
        /*0274*/ 	.short	0x0100
        /*0276*/ 	.byte	0x08
	.zero		1


	//   ....[31]....
        /*0278*/ 	.word	0x00000440
        /*027c*/ 	.word	0x000000ff
        /*0280*/ 	.word	0x00000108
        /*0284*/ 	.short	0x0100
        /*0286*/ 	.byte	0x08
	.zero		1


	//   ....[32]....
        /*0288*/ 	.word	0x00000450
        /*028c*/ 	.word	0x000000ff
        /*0290*/ 	.word	0x00000080
        /*0294*/ 	.short	0x0100
        /*0296*/ 	.byte	0x08
	.zero		1


	//   ....[33]....
        /*0298*/ 	.word	0x00000460
        /*029c*/ 	.word	0x000000ff
        /*02a0*/ 	.word	0x00000110
        /*02a4*/ 	.short	0x0100
        /*02a6*/ 	.byte	0x08
	.zero		1


	//   ....[34]....
        /*02a8*/ 	.word	0x00000470
        /*02ac*/ 	.word	0x000000ff
        /*02b0*/ 	.word	0x00000088
        /*02b4*/ 	.short	0x0100
        /*02b6*/ 	.byte	0x08
	.zero		1


	//   ....[35]....
        /*02b8*/ 	.word	0x00000480
        /*02bc*/ 	.word	0x000000ff
        /*02c0*/ 	.word	0x00000118
        /*02c4*/ 	.short	0x0100
        /*02c6*/ 	.byte	0x08
	.zero		1


	//   ....[36]....
        /*02c8*/ 	.word	0x000008e0
        /*02cc*/ 	.word	0x000000ff
        /*02d0*/ 	.word	0x00000130
        /*02d4*/ 	.short	0x0100
        /*02d6*/ 	.byte	0x06
	.zero		1


	//   ....[37]....
        /*02d8*/ 	.word	0x00000980
        /*02dc*/ 	.word	0x000000ff
        /*02e0*/ 	.word	0x00000138
        /*02e4*/ 	.short	0x0100
        /*02e6*/ 	.byte	0x06
	.zero		1


	//   ....[38]....
        /*02e8*/ 	.word	0x000016c0
        /*02ec*/ 	.word	0x00000003
        /*02f0*/ 	.word	0x00000000
        /*02f4*/ 	.short	0x010a
        /*02f6*/ 	.byte	0x3f
	.zero		1


	//   ....[39]....
        /*02f8*/ 	.word	0x00001700
        /*02fc*/ 	.word	0x00000003
        /*0300*/ 	.word	0x00000000
        /*0304*/ 	.short	0x010a
        /*0306*/ 	.byte	0x3f
	.zero		1


	//   ....[40]....
        /*0308*/ 	.word	0x000019d0
        /*030c*/ 	.word	0x00000005
        /*0310*/ 	.word	0x00000000
        /*0314*/ 	.short	0x010a
        /*0316*/ 	.byte	0x3f
	.zero		1


	//   ....[41]....
        /*0318*/ 	.word	0x00001a10
        /*031c*/ 	.word	0x00000005
        /*0320*/ 	.word	0x00000000
        /*0324*/ 	.short	0x010a
        /*0326*/ 	.byte	0x3f
	.zero		1


	//   ....[42]....
        /*0328*/ 	.word	0x00001b70
        /*032c*/ 	.word	0x00000005
        /*0330*/ 	.word	0x00000000
        /*0334*/ 	.short	0x0101
        /*0336*/ 	.byte	0x3f
	.zero		1


	//   ....[43]....
        /*0338*/ 	.word	0x00001d90
        /*033c*/ 	.word	0x00000003
        /*0340*/ 	.word	0x00000000
        /*0344*/ 	.short	0x0101
        /*0346*/ 	.byte	0x3f
	.zero		1


	//   ....[44]....
        /*0348*/ 	.word	0x000053c0
        /*034c*/ 	.word	0x0000000e
        /*0350*/ 	.word	0x00000090
        /*0354*/ 	.short	0x010a
        /*0356*/ 	.byte	0x3f
	.zero		1


	//   ....[45]....
        /*0358*/ 	.word	0x00005770
        /*035c*/ 	.word	0x00000006
        /*0360*/ 	.word	0x00000138
        /*0364*/ 	.short	0x0101
        /*0366*/ 	.byte	0x3f
	.zero		1


	//   ....[46]....
        /*0368*/ 	.word	0x00005ea0
        /*036c*/ 	.word	0x00000007
        /*0370*/ 	.word	0x00000000
        /*0374*/ 	.short	0x010a
        /*0376*/ 	.byte	0x3f
	.zero		1


	//   ....[47]....
        /*0378*/ 	.word	0x00005f20
        /*037c*/ 	.word	0x00000009
        /*0380*/ 	.word	0x00000000
        /*0384*/ 	.short	0x010a
        /*0386*/ 	.byte	0x3f
	.zero		1


	//   ....[48]....
        /*0388*/ 	.word	0x00005fb0
        /*038c*/ 	.word	0x00000006
        /*0390*/ 	.word	0x00000000
        /*0394*/ 	.short	0x010a
        /*0396*/ 	.byte	0x3f
	.zero		1


	//   ....[49]....
        /*0398*/ 	.word	0x00006040
        /*039c*/ 	.word	0x00000009
        /*03a0*/ 	.word	0x00000000
        /*03a4*/ 	.short	0x010a
        /*03a6*/ 	.byte	0x3f
	.zero		1


	//   ....[50]....
        /*03a8*/ 	.word	0x000060d0
        /*03ac*/ 	.word	0x00000006
        /*03b0*/ 	.word	0x00000000
        /*03b4*/ 	.short	0x010a
        /*03b6*/ 	.byte	0x3f
	.zero		1


	//   ....[51]....
        /*03b8*/ 	.word	0x00006160
        /*03bc*/ 	.word	0x00000009
        /*03c0*/ 	.word	0x00000000
        /*03c4*/ 	.short	0x010a
        /*03c6*/ 	.byte	0x3f
	.zero		1


	//   ....[52]....
        /*03c8*/ 	.word	0x000061f0
        /*03cc*/ 	.word	0x00000006
        /*03d0*/ 	.word	0x00000000
        /*03d4*/ 	.short	0x010a
        /*03d6*/ 	.byte	0x3f
	.zero		1


	//   ....[53]....
        /*03d8*/ 	.word	0x00006280
        /*03dc*/ 	.word	0x00000009
        /*03e0*/ 	.word	0x00000000
        /*03e4*/ 	.short	0x010a
        /*03e6*/ 	.byte	0x3f
	.zero		1


	//   ....[54]....
        /*03e8*/ 	.word	0x00006310
        /*03ec*/ 	.word	0x00000006
        /*03f0*/ 	.word	0x00000000
        /*03f4*/ 	.short	0x010a
        /*03f6*/ 	.byte	0x3f
	.zero		1


	//   ....[55]....
        /*03f8*/ 	.word	0x000063a0
        /*03fc*/ 	.word	0x00000009
        /*0400*/ 	.word	0x00000000
        /*0404*/ 	.short	0x010a
        /*0406*/ 	.byte	0x3f
	.zero		1


	//   ....[56]....
        /*0408*/ 	.word	0x00006430
        /*040c*/ 	.word	0x00000006
        /*0410*/ 	.word	0x00000000
        /*0414*/ 	.short	0x010a
        /*0416*/ 	.byte	0x3f
	.zero		1


	//   ....[57]....
        /*0418*/ 	.word	0x000064c0
        /*041c*/ 	.word	0x00000009
        /*0420*/ 	.word	0x00000000
        /*0424*/ 	.short	0x010a
        /*0426*/ 	.byte	0x3f
	.zero		1


	//   ....[58]....
        /*0428*/ 	.word	0x00006550
        /*042c*/ 	.word	0x00000006
        /*0430*/ 	.word	0x00000000
        /*0434*/ 	.short	0x010a
        /*0436*/ 	.byte	0x3f
	.zero		1


	//   ....[59]....
        /*0438*/ 	.word	0x000065e0
        /*043c*/ 	.word	0x00000009
        /*0440*/ 	.word	0x00000000
        /*0444*/ 	.short	0x010a
        /*0446*/ 	.byte	0x3f
	.zero		1


	//   ....[60]....
        /*0448*/ 	.word	0x00006670
        /*044c*/ 	.word	0x00000006
        /*0450*/ 	.word	0x00000000
        /*0454*/ 	.short	0x010a
        /*0456*/ 	.byte	0x3f
	.zero		1


	//   ....[61]....
        /*0458*/ 	.word	0x00006700
        /*045c*/ 	.word	0x00000009
        /*0460*/ 	.word	0x00000000
        /*0464*/ 	.short	0x010a
        /*0466*/ 	.byte	0x3f
	.zero		1


	//   ....[62]....
        /*0468*/ 	.word	0x00006790
        /*046c*/ 	.word	0x00000006
        /*0470*/ 	.word	0x00000000
        /*0474*/ 	.short	0x010a
        /*0476*/ 	.byte	0x3f
	.zero		1


	//   ....[63]....
        /*0478*/ 	.word	0x00006820
        /*047c*/ 	.word	0x00000003
        /*0480*/ 	.word	0x00000000
        /*0484*/ 	.short	0x010a
        /*0486*/ 	.byte	0x3f
	.zero		1


	//   ....[64]....
        /*0488*/ 	.word	0x00006880
        /*048c*/ 	.word	0x00000003
        /*0490*/ 	.word	0x00000000
        /*0494*/ 	.short	0x010a
        /*0496*/ 	.byte	0x3f
	.zero		1


	//   ....[65]....
        /*0498*/ 	.word	0x000068d0
        /*049c*/ 	.word	0x00000005
        /*04a0*/ 	.word	0x00000000
        /*04a4*/ 	.short	0x010a
        /*04a6*/ 	.byte	0x3f
	.zero		1


	//   ....[66]....
        /*04a8*/ 	.word	0x000069a0
        /*04ac*/ 	.word	0x0000000e
        /*04b0*/ 	.word	0x00000090
        /*04b4*/ 	.short	0x010a
        /*04b6*/ 	.byte	0x3f
	.zero		1


	//   ....[67]....
        /*04b8*/ 	.word	0x00006a70
        /*04bc*/ 	.word	0x00000007
        /*04c0*/ 	.word	0x00000000
        /*04c4*/ 	.short	0x010a
        /*04c6*/ 	.byte	0x3f
	.zero		1


	//   ....[68]....
        /*04c8*/ 	.word	0x00006ac0
        /*04cc*/ 	.word	0x00000009
        /*04d0*/ 	.word	0x00000000
        /*04d4*/ 	.short	0x010a
        /*04d6*/ 	.byte	0x3f
	.zero		1


	//   ....[69]....
        /*04d8*/ 	.word	0x00006b10
        /*04dc*/ 	.word	0x00000006
        /*04e0*/ 	.word	0x00000000
        /*04e4*/ 	.short	0x010a
        /*04e6*/ 	.byte	0x3f
	.zero		1


	//   ....[70]....
        /*04e8*/ 	.word	0x00006b60
        /*04ec*/ 	.word	0x00000009
        /*04f0*/ 	.word	0x00000000
        /*04f4*/ 	.short	0x010a
        /*04f6*/ 	.byte	0x3f
	.zero		1


	//   ....[71]....
        /*04f8*/ 	.word	0x00006bb0
        /*04fc*/ 	.word	0x00000006
        /*0500*/ 	.word	0x00000000
        /*0504*/ 	.short	0x010a
        /*0506*/ 	.byte	0x3f
	.zero		1


	//   ....[72]....
        /*0508*/ 	.word	0x00006c00
        /*050c*/ 	.word	0x00000009
        /*0510*/ 	.word	0x00000000
        /*0514*/ 	.short	0x010a
        /*0516*/ 	.byte	0x3f
	.zero		1


	//   ....[73]....
        /*0518*/ 	.word	0x00006c50
        /*051c*/ 	.word	0x00000006
        /*0520*/ 	.word	0x00000000
        /*0524*/ 	.short	0x010a
        /*0526*/ 	.byte	0x3f
	.zero		1


	//   ....[74]....
        /*0528*/ 	.word	0x00006ca0
        /*052c*/ 	.word	0x00000009
        /*0530*/ 	.word	0x00000000
        /*0534*/ 	.short	0x010a
        /*0536*/ 	.byte	0x3f
	.zero		1


	//   ....[75]....
        /*0538*/ 	.word	0x00006cf0
        /*053c*/ 	.word	0x00000006
        /*0540*/ 	.word	0x00000000
        /*0544*/ 	.short	0x010a
        /*0546*/ 	.byte	0x3f
	.zero		1


	//   ....[76]....
        /*0548*/ 	.word	0x00006d40
        /*054c*/ 	.word	0x00000009
        /*0550*/ 	.word	0x00000000
        /*0554*/ 	.short	0x010a
        /*0556*/ 	.byte	0x3f
	.zero		1


	//   ....[77]....
        /*0558*/ 	.word	0x00006d90
        /*055c*/ 	.word	0x00000006
        /*0560*/ 	.word	0x00000000
        /*0564*/ 	.short	0x010a
        /*0566*/ 	.byte	0x3f
	.zero		1


	//   ....[78]....
        /*0568*/ 	.word	0x00006de0
        /*056c*/ 	.word	0x00000009
        /*0570*/ 	.word	0x00000000
        /*0574*/ 	.short	0x010a
        /*0576*/ 	.byte	0x3f
	.zero		1


	//   ....[79]....
        /*0578*/ 	.word	0x00006e30
        /*057c*/ 	.word	0x00000006
        /*0580*/ 	.word	0x00000000
        /*0584*/ 	.short	0x010a
        /*0586*/ 	.byte	0x3f
	.zero		1


	//   ....[80]....
        /*0588*/ 	.word	0x00006e80
        /*058c*/ 	.word	0x00000009
        /*0590*/ 	.word	0x00000000
        /*0594*/ 	.short	0x010a
        /*0596*/ 	.byte	0x3f
	.zero		1


	//   ....[81]....
        /*0598*/ 	.word	0x00006ed0
        /*059c*/ 	.word	0x00000006
        /*05a0*/ 	.word	0x00000000
        /*05a4*/ 	.short	0x010a
        /*05a6*/ 	.byte	0x3f
	.zero		1


	//   ....[82]....
        /*05a8*/ 	.word	0x00006f20
        /*05ac*/ 	.word	0x00000009
        /*05b0*/ 	.word	0x00000000
        /*05b4*/ 	.short	0x010a
        /*05b6*/ 	.byte	0x3f
	.zero		1


	//   ....[83]....
        /*05b8*/ 	.word	0x00006f70
        /*05bc*/ 	.word	0x00000006
        /*05c0*/ 	.word	0x00000000
        /*05c4*/ 	.short	0x010a
        /*05c6*/ 	.byte	0x3f
	.zero		1


	//----- nvinfo : EIATTR_NUM_MBARRIERS
	.align		4
.L_35:
        /*05c8*/ 	.byte	0x03, 0x38
        /*05ca*/ 	.short	0x0026


	//----- nvinfo : EIATTR_EXIT_INSTR_OFFSETS
	.align		4
        /*05cc*/ 	.byte	0x04, 0x1c
        /*05ce*/ 	.short	(.L_37 - .L_36)


	//   ....[0]....
.L_36:
        /*05d0*/ 	.word	0x00000b60


	//   ....[1]....
        /*05d4*/ 	.word	0x00001370


	//   ....[2]....
        /*05d8*/ 	.word	0x000049b0


	//   ....[3]....
        /*05dc*/ 	.word	0x00004f10


	//   ....[4]....
        /*05e0*/ 	.word	0x00006870


	//----- nvinfo : EIATTR_MAX_THREADS
	.align		4
.L_37:
        /*05e4*/ 	.byte	0x04, 0x05
        /*05e6*/ 	.short	(.L_39 - .L_38)
.L_38:
        /*05e8*/ 	.word	0x00000180
        /*05ec*/ 	.word	0x00000001
        /*05f0*/ 	.word	0x00000001


	//----- nvinfo : EIATTR_CRS_STACK_SIZE
	.align		4
.L_39:
        /*05f4*/ 	.byte	0x04, 0x1e
        /*05f6*/ 	.short	(.L_41 - .L_40)
.L_40:
        /*05f8*/ 	.word	0x00000000


	//----- nvinfo : EIATTR_CBANK_PARAM_SIZE
	.align		4
.L_41:
        /*05fc*/ 	.byte	0x03, 0x19
        /*05fe*/ 	.short	0x0470


	//----- nvinfo : EIATTR_PARAM_CBANK
	.align		4
        /*0600*/ 	.byte	0x04, 0x0a
        /*0602*/ 	.short	(.L_43 - .L_42)
	.align		4
.L_42:
        /*0604*/ 	.word	index@(.nv.constant0._ZN7cutlass13device_kernelINS_4gemm6kernel13GemmUniversalIN4cute5tupleIJiiiiEEENS1_10collective13CollectiveMmaINS1_34MainloopSm90TmaGmmaWarpSpecializedILi18ENS5_IJNS4_1CILi4EEENSA_ILi2EEENSA_ILi1EEEEEENS1_35KernelTmaWarpSpecializedCooperativeEEENS5_IJNSA_ILi128EEENSA_ILi64EEENSA_ILi32EEEEEENS_6half_tENS5_IJlSD_lEEESL_SM_NS4_8TiledMMAINS4_8MMA_AtomIJNS4_4SM904GMMA25MMA_64x64x16_F32F16F16_SSILNSQ_5MajorE0ELSS_0ELNSQ_7ScaleInE1ELST_1EEEEEENS4_6LayoutINS5_IJSC_SD_SD_EEENS5_IJSD_NSA_ILi0EEESY_EEEEENS5_IJNS4_10UnderscoreES11_S11_EEEEENS4_23SM90_TMA_LOAD_MULTICASTENS4_14ComposedLayoutINS4_7SwizzleILi2ELi4ELi3EEENS4_18smem_ptr_flag_bitsILi16EEENSW_INS5_IJNSA_ILi8EEESJ_EEENS5_IJSJ_SD_EEEEEEEvNS4_8identityES14_S1E_vS1F_EENS_8epilogue10collective6detail29Sm90TmaWarpSpecializedAdapterINS1I_15DefaultEpilogueISL_SM_SM_NS1H_6thread17LinearCombinationISL_Li1EffLNS1M_9ScaleType4KindE0ELNS_15FloatRoundStyleE2ESL_EENS1_15EpilogueDefaultEEEEEvvEEEEvNT_6ParamsE)
        /*0608*/ 	.short	0x0210
        /*060a*/ 	.short	0x0470


	//----- nvinfo : EIATTR_SW_WAR
	.align		4
.L_43:
        /*060c*/ 	.byte	0x04, 0x36
        /*060e*/ 	.short	(.L_45 - .L_44)
.L_44:
        /*0610*/ 	.word	0x00000008
.L_45:


//--------------------- .nv.callgraph             --------------------------
	.section	.nv.callgraph,"",@"SHT_CUDA_CALLGRAPH"
	.align	4
	.sectionentsize	8
	.align		4
        /*0000*/ 	.word	0x00000000
	.align		4
        /*0004*/ 	.word	0xffffffff
	.align		4
        /*0008*/ 	.word	index@(_ZN7cutlass13device_kernelINS_4gemm6kernel13GemmUniversalIN4cute5tupleIJiiiiEEENS1_10collective13CollectiveMmaINS1_34MainloopSm90TmaGmmaWarpSpecializedILi18ENS5_IJNS4_1CILi4EEENSA_ILi2EEENSA_ILi1EEEEEENS1_35KernelTmaWarpSpecializedCooperativeEEENS5_IJNSA_ILi128EEENSA_ILi64EEENSA_ILi32EEEEEENS_6half_tENS5_IJlSD_lEEESL_SM_NS4_8TiledMMAINS4_8MMA_AtomIJNS4_4SM904GMMA25MMA_64x64x16_F32F16F16_SSILNSQ_5MajorE0ELSS_0ELNSQ_7ScaleInE1ELST_1EEEEEENS4_6LayoutINS5_IJSC_SD_SD_EEENS5_IJSD_NSA_ILi0EEESY_EEEEENS5_IJNS4_10UnderscoreES11_S11_EEEEENS4_23SM90_TMA_LOAD_MULTICASTENS4_14ComposedLayoutINS4_7SwizzleILi2ELi4ELi3EEENS4_18smem_ptr_flag_bitsILi16EEENSW_INS5_IJNSA_ILi8EEESJ_EEENS5_IJSJ_SD_EEEEEEEvNS4_8identityES14_S1E_vS1F_EENS_8epilogue10collective6detail29Sm90TmaWarpSpecializedAdapterINS1I_15DefaultEpilogueISL_SM_SM_NS1H_6thread17LinearCombinationISL_Li1EffLNS1M_9ScaleType4KindE0ELNS_15FloatRoundStyleE2ESL_EENS1_15EpilogueDefaultEEEEEvvEEEEvNT_6ParamsE)
	.align		4
        /*000c*/ 	.word	index@(__assertfail)
	.align		4
        /*0010*/ 	.word	0x00000000
	.align		4
        /*0014*/ 	.word	0xfffffffe
	.align		4
        /*0018*/ 	.word	0x00000000
	.align		4
        /*001c*/ 	.word	0xfffffffd
	.align		4
        /*0020*/ 	.word	0x00000000
	.align		4
        /*0024*/ 	.word	0xfffffffc


//--------------------- .nv.constant4             --------------------------
	.section	.nv.constant4,"a",@progbits
	.align	8
	.align		8
.nv.constant4:
        /*0000*/ 	.dword	__assertfail
	.align		8
        /*0008*/ 	.dword	__unnamed_1
	.align		8
        /*0010*/ 	.dword	_ZN40_INTERNAL_1d4a6d5a_4_k_cu_f5074d67_273624cuda3std3__45__cpo5beginE
	.align		8
        /*0018*/ 	.dword	_ZN40_INTERNAL_1d4a6d5a_4_k_cu_f5074d67_273624cuda3std3__45__cpo3endE
	.align		8
        /*0020*/ 	.dword	_ZN40_INTERNAL_1d4a6d5a_4_k_cu_f5074d67_273624cuda3std3__45__cpo6cbeginE
	.align		8
        /*0028*/ 	.dword	_ZN40_INTERNAL_1d4a6d5a_4_k_cu_f5074d67_273624cuda3std3__45__cpo4cendE
	.align		8
        /*0030*/ 	.dword	_ZN40_INTERNAL_1d4a6d5a_4_k_cu_f5074d67_273624cuda3std3__442_GLOBAL__N__1d4a6d5a_4_k_cu_f5074d67_273626ignoreE
	.align		8
        /*0038*/ 	.dword	_ZN40_INTERNAL_1d4a6d5a_4_k_cu_f5074d67_273624cuda3std3__419piecewise_constructE
	.align		8
        /*0040*/ 	.dword	_ZN40_INTERNAL_1d4a6d5a_4_k_cu_f5074d67_273624cuda3std3__48in_placeE
	.align		8
        /*0048*/ 	.dword	_ZN40_INTERNAL_1d4a6d5a_4_k_cu_f5074d67_273624cuda3std6ranges3__45__cpo4swapE
	.align		8
        /*0050*/ 	.dword	_ZN40_INTERNAL_1d4a6d5a_4_k_cu_f5074d67_273624cuda3std6ranges3__45__cpo9iter_moveE
	.align		8
        /*0058*/ 	.dword	_ZN40_INTERNAL_1d4a6d5a_4_k_cu_f5074d67_273624cute7productE
	.align		8
        /*0060*/ 	.dword	_ZN40_INTERNAL_1d4a6d5a_4_k_cu_f5074d67_273624cute1_E
	.align		8
        /*0068*/ 	.dword	$str$22
	.align		8
        /*0070*/ 	.dword	$str$23


//--------------------- .text._ZN7cutlass13device_kernelINS_4gemm6kernel13GemmUniversalIN4cute5tupleIJiiiiEEENS1_10collective13CollectiveMmaINS1_34MainloopSm90TmaGmmaWarpSpecializedILi18ENS5_IJNS4_1CILi4EEENSA_ILi2EEENSA_ILi1EEEEEENS1_35KernelTmaWarpSpecializedCooperativeEEENS5_IJNSA_ILi128EEENSA_ILi64EEENSA_ILi32EEEEEENS_6half_tENS5_IJlSD_lEEESL_SM_NS4_8TiledMMAINS4_8MMA_AtomIJNS4_4SM904GMMA25MMA_64x64x16_F32F16F16_SSILNSQ_5MajorE0ELSS_0ELNSQ_7ScaleInE1ELST_1EEEEEENS4_6LayoutINS5_IJSC_SD_SD_EEENS5_IJSD_NSA_ILi0EEESY_EEEEENS5_IJNS4_10UnderscoreES11_S11_EEEEENS4_23SM90_TMA_LOAD_MULTICASTENS4_14ComposedLayoutINS4_7SwizzleILi2ELi4ELi3EEENS4_18smem_ptr_flag_bitsILi16EEENSW_INS5_IJNSA_ILi8EEESJ_EEENS5_IJSJ_SD_EEEEEEEvNS4_8identityES14_S1E_vS1F_EENS_8epilogue10collective6detail29Sm90TmaWarpSpecializedAdapterINS1I_15DefaultEpilogueISL_SM_SM_NS1H_6thread17LinearCombinationISL_Li1EffLNS1M_9ScaleType4KindE0ELNS_15FloatRoundStyleE2ESL_EENS1_15EpilogueDefaultEEEEEvvEEEEvNT_6ParamsE --------------------------
	.section	.text._ZN7cutlass13device_kernelINS_4gemm6kernel13GemmUniversalIN4cute5tupleIJiiiiEEENS1_10collective13CollectiveMmaINS1_34MainloopSm90TmaGmmaWarpSpecializedILi18ENS5_IJNS4_1CILi4EEENSA_ILi2EEENSA_ILi1EEEEEENS1_35KernelTmaWarpSpecializedCooperativeEEENS5_IJNSA_ILi128EEENSA_ILi64EEENSA_ILi32EEEEEENS_6half_tENS5_IJlSD_lEEESL_SM_NS4_8TiledMMAINS4_8MMA_AtomIJNS4_4SM904GMMA25MMA_64x64x16_F32F16F16_SSILNSQ_5MajorE0ELSS_0ELNSQ_7ScaleInE1ELST_1EEEEEENS4_6LayoutINS5_IJSC_SD_SD_EEENS5_IJSD_NSA_ILi0EEESY_EEEEENS5_IJNS4_10UnderscoreES11_S11_EEEEENS4_23SM90_TMA_LOAD_MULTICASTENS4_14ComposedLayoutINS4_7SwizzleILi2ELi4ELi3EEENS4_18smem_ptr_flag_bitsILi16EEENSW_INS5_IJNSA_ILi8EEESJ_EEENS5_IJSJ_SD_EEEEEEEvNS4_8identityES14_S1E_vS1F_EENS_8epilogue10collective6detail29Sm90TmaWarpSpecializedAdapterINS1I_15DefaultEpilogueISL_SM_SM_NS1H_6thread17LinearCombinationISL_Li1EffLNS1M_9ScaleType4KindE0ELNS_15FloatRoundStyleE2ESL_EENS1_15EpilogueDefaultEEEEEvvEEEEvNT_6ParamsE,"ax",@progbits
	.align	128
.text._ZN7cutlass13device_kernelINS_4gemm6kernel13GemmUniversalIN4cute5tupleIJiiiiEEENS1_10collective13CollectiveMmaINS1_34MainloopSm90TmaGmmaWarpSpecializedILi18ENS5_IJNS4_1CILi4EEENSA_ILi2EEENSA_ILi1EEEEEENS1_35KernelTmaWarpSpecializedCooperativeEEENS5_IJNSA_ILi128EEENSA_ILi64EEENSA_ILi32EEEEEENS_6half_tENS5_IJlSD_lEEESL_SM_NS4_8TiledMMAINS4_8MMA_AtomIJNS4_4SM904GMMA25MMA_64x64x16_F32F16F16_SSILNSQ_5MajorE0ELSS_0ELNSQ_7ScaleInE1ELST_1EEEEEENS4_6LayoutINS5_IJSC_SD_SD_EEENS5_IJSD_NSA_ILi0EEESY_EEEEENS5_IJNS4_10UnderscoreES11_S11_EEEEENS4_23SM90_TMA_LOAD_MULTICASTENS4_14ComposedLayoutINS4_7SwizzleILi2ELi4ELi3EEENS4_18smem_ptr_flag_bitsILi16EEENSW_INS5_IJNSA_ILi8EEESJ_EEENS5_IJSJ_SD_EEEEEEEvNS4_8identityES14_S1E_vS1F_EENS_8epilogue10collective6detail29Sm90TmaWarpSpecializedAdapterINS1I_15DefaultEpilogueISL_SM_SM_NS1H_6thread17LinearCombinationISL_Li1EffLNS1M_9ScaleType4KindE0ELNS_15FloatRoundStyleE2ESL_EENS1_15EpilogueDefaultEEEEEvvEEEEvNT_6ParamsE:
        .type           _ZN7cutlass13device_kernelINS_4gemm6kernel13GemmUniversalIN4cute5tupleIJiiiiEEENS1_10collective13CollectiveMmaINS1_34MainloopSm90TmaGmmaWarpSpecializedILi18ENS5_IJNS4_1CILi4EEENSA_ILi2EEENSA_ILi1EEEEEENS1_35KernelTmaWarpSpecializedCooperativeEEENS5_IJNSA_ILi128EEENSA_ILi64EEENSA_ILi32EEEEEENS_6half_tENS5_IJlSD_lEEESL_SM_NS4_8TiledMMAINS4_8MMA_AtomIJNS4_4SM904GMMA25MMA_64x64x16_F32F16F16_SSILNSQ_5MajorE0ELSS_0ELNSQ_7ScaleInE1ELST_1EEEEEENS4_6LayoutINS5_IJSC_SD_SD_EEENS5_IJSD_NSA_ILi0EEESY_EEEEENS5_IJNS4_10UnderscoreES11_S11_EEEEENS4_23SM90_TMA_LOAD_MULTICASTENS4_14ComposedLayoutINS4_7SwizzleILi2ELi4ELi3EEENS4_18smem_ptr_flag_bitsILi16EEENSW_INS5_IJNSA_ILi8EEESJ_EEENS5_IJSJ_SD_EEEEEEEvNS4_8identityES14_S1E_vS1F_EENS_8epilogue10collective6detail29Sm90TmaWarpSpecializedAdapterINS1I_15DefaultEpilogueISL_SM_SM_NS1H_6thread17LinearCombinationISL_Li1EffLNS1M_9ScaleType4KindE0ELNS_15FloatRoundStyleE2ESL_EENS1_15EpilogueDefaultEEEEEvvEEEEvNT_6ParamsE,@function
        .size           _ZN7cutlass13device_kernelINS_4gemm6kernel13GemmUniversalIN4cute5tupleIJiiiiEEENS1_10collective13CollectiveMmaINS1_34MainloopSm90TmaGmmaWarpSpecializedILi18ENS5_IJNS4_1CILi4EEENSA_ILi2EEENSA_ILi1EEEEEENS1_35KernelTmaWarpSpecializedCooperativeEEENS5_IJNSA_ILi128EEENSA_ILi64EEENSA_ILi32EEEEEENS_6half_tENS5_IJlSD_lEEESL_SM_NS4_8TiledMMAINS4_8MMA_AtomIJNS4_4SM904GMMA25MMA_64x64x16_F32F16F16_SSILNSQ_5MajorE0ELSS_0ELNSQ_7ScaleInE1ELST_1EEEEEENS4_6LayoutINS5_IJSC_SD_SD_EEENS5_IJSD_NSA_ILi0EEESY_EEEEENS5_IJNS4_10UnderscoreES11_S11_EEEEENS4_23SM90_TMA_LOAD_MULTICASTENS4_14ComposedLayoutINS4_7SwizzleILi2ELi4ELi3EEENS4_18smem_ptr_flag_bitsILi16EEENSW_INS5_IJNSA_ILi8EEESJ_EEENS5_IJSJ_SD_EEEEEEEvNS4_8identityES14_S1E_vS1F_EENS_8epilogue10collective6detail29Sm90TmaWarpSpecializedAdapterINS1I_15DefaultEpilogueISL_SM_SM_NS1H_6thread17LinearCombinationISL_Li1EffLNS1M_9ScaleType4KindE0ELNS_15FloatRoundStyleE2ESL_EENS1_15EpilogueDefaultEEEEEvvEEEEvNT_6ParamsE,(.L_x_164 - _ZN7cutlass13device_kernelINS_4gemm6kernel13GemmUniversalIN4cute5tupleIJiiiiEEENS1_10collective13CollectiveMmaINS1_34MainloopSm90TmaGmmaWarpSpecializedILi18ENS5_IJNS4_1CILi4EEENSA_ILi2EEENSA_ILi1EEEEEENS1_35KernelTmaWarpSpecializedCooperativeEEENS5_IJNSA_ILi128EEENSA_ILi64EEENSA_ILi32EEEEEENS_6half_tENS5_IJlSD_lEEESL_SM_NS4_8TiledMMAINS4_8MMA_AtomIJNS4_4SM904GMMA25MMA_64x64x16_F32F16F16_SSILNSQ_5MajorE0ELSS_0ELNSQ_7ScaleInE1ELST_1EEEEEENS4_6LayoutINS5_IJSC_SD_SD_EEENS5_IJSD_NSA_ILi0EEESY_EEEEENS5_IJNS4_10UnderscoreES11_S11_EEEEENS4_23SM90_TMA_LOAD_MULTICASTENS4_14ComposedLayoutINS4_7SwizzleILi2ELi4ELi3EEENS4_18smem_ptr_flag_bitsILi16EEENSW_INS5_IJNSA_ILi8EEESJ_EEENS5_IJSJ_SD_EEEEEEEvNS4_8identityES14_S1E_vS1F_EENS_8epilogue10collective6detail29Sm90TmaWarpSpecializedAdapterINS1I_15DefaultEpilogueISL_SM_SM_NS1H_6thread17LinearCombinationISL_Li1EffLNS1M_9ScaleType4KindE0ELNS_15FloatRoundStyleE2ESL_EENS1_15EpilogueDefaultEEEEEvvEEEEvNT_6ParamsE)
        .other          _ZN7cutlass13device_kernelINS_4gemm6kernel13GemmUniversalIN4cute5tupleIJiiiiEEENS1_10collective13CollectiveMmaINS1_34MainloopSm90TmaGmmaWarpSpecializedILi18ENS5_IJNS4_1CILi4EEENSA_ILi2EEENSA_ILi1EEEEEENS1_35KernelTmaWarpSpecializedCooperativeEEENS5_IJNSA_ILi128EEENSA_ILi64EEENSA_ILi32EEEEEENS_6half_tENS5_IJlSD_lEEESL_SM_NS4_8TiledMMAINS4_8MMA_AtomIJNS4_4SM904GMMA25MMA_64x64x16_F32F16F16_SSILNSQ_5MajorE0ELSS_0ELNSQ_7ScaleInE1ELST_1EEEEEENS4_6LayoutINS5_IJSC_SD_SD_EEENS5_IJSD_NSA_ILi0EEESY_EEEEENS5_IJNS4_10UnderscoreES11_S11_EEEEENS4_23SM90_TMA_LOAD_MULTICASTENS4_14ComposedLayoutINS4_7SwizzleILi2ELi4ELi3EEENS4_18smem_ptr_flag_bitsILi16EEENSW_INS5_IJNSA_ILi8EEESJ_EEENS5_IJSJ_SD_EEEEEEEvNS4_8identityES14_S1E_vS1F_EENS_8epilogue10collective6detail29Sm90TmaWarpSpecializedAdapterINS1I_15DefaultEpilogueISL_SM_SM_NS1H_6thread17LinearCombinationISL_Li1EffLNS1M_9ScaleType4KindE0ELNS_15FloatRoundStyleE2ESL_EENS1_15EpilogueDefaultEEEEEvvEEEEvNT_6ParamsE,@"STO_CUDA_ENTRY STV_DEFAULT"
_ZN7cutlass13device_kernelINS_4gemm6kernel13GemmUniversalIN4cute5tupleIJiiiiEEENS1_10collective13CollectiveMmaINS1_34MainloopSm90TmaGmmaWarpSpecializedILi18ENS5_IJNS4_1CILi4EEENSA_ILi2EEENSA_ILi1EEEEEENS1_35KernelTmaWarpSpecializedCooperativeEEENS5_IJNSA_ILi128EEENSA_ILi64EEENSA_ILi32EEEEEENS_6half_tENS5_IJlSD_lEEESL_SM_NS4_8TiledMMAINS4_8MMA_AtomIJNS4_4SM904GMMA25MMA_64x64x16_F32F16F16_SSILNSQ_5MajorE0ELSS_0ELNSQ_7ScaleInE1ELST_1EEEEEENS4_6LayoutINS5_IJSC_SD_SD_EEENS5_IJSD_NSA_ILi0EEESY_EEEEENS5_IJNS4_10UnderscoreES11_S11_EEEEENS4_23SM90_TMA_LOAD_MULTICASTENS4_14ComposedLayoutINS4_7SwizzleILi2ELi4ELi3EEENS4_18smem_ptr_flag_bitsILi16EEENSW_INS5_IJNSA_ILi8EEESJ_EEENS5_IJSJ_SD_EEEEEEEvNS4_8identityES14_S1E_vS1F_EENS_8epilogue10collective6detail29Sm90TmaWarpSpecializedAdapterINS1I_15DefaultEpilogueISL_SM_SM_NS1H_6thread17LinearCombinationISL_Li1EffLNS1M_9ScaleType4KindE0ELNS_15FloatRoundStyleE2ESL_EENS1_15EpilogueDefaultEEEEEvvEEEEvNT_6ParamsE:
[----:B------:R-:W0:Y:S01]  /*0000*/  LDC R1, c[0x0][0x28] ;  /* 0x00000a00ff017b82 */ /* 0x000e220000000800 */
[----:B------:R-:W1:Y:S01]  /*0010*/  S2R R18, SR_TID.X ;  /* 0x0000000000127919 */ /* 0x000e620000002100 */
[----:B------:R-:W-:Y:S01]  /*0020*/  ELECT P0, URZ, PT ;  /* 0x00000000003f782f */ /* 0x000fe20003800000 */
[----:B------:R-:W-:Y:S01]  /*0030*/  BSSY B0, `(.L_x_0) ;  /* 0x000000f000007945 */ /* 0x000fe20003800000 */
[--C-:B-1----:R-:W-:Y:S02]  /*0040*/  SHF.R.U32.HI R0, RZ, 0x5, R18.reuse ;  /* 0x00000005ff007819 */ /* 0x102fe40000011612 */
[----:B------:R-:W-:-:S03]  /*0050*/  SHF.R.U32.HI R3, RZ, 0x7, R18 ;  /* 0x00000007ff037819 */ /* 0x000fc60000011612 */
[----:B------:R-:W1:Y:S04]  /*0060*/  SHFL.IDX PT, R2, R0, RZ, 0x1f ;  /* 0x00001fff00027589 */ /* 0x000e6800000e0000 */
[----:B------:R2:W3:Y:S01]  /*0070*/  SHFL.IDX PT, R5, R3, RZ, 0x1f ;  /* 0x00001fff03057589 */ /* 0x0004e200000e0000 */
[----:B-1----:R-:W-:-:S13]  /*0080*/  ISETP.NE.OR P0, PT, R2, RZ, !P0 ;  /* 0x000000ff0200720c */ /* 0x002fda0004705670 */
[----:B0-23--:R-:W-:Y:S05]  /*0090*/  @P0 BRA `(.L_x_1) ;  /* 0x0000000000200947 */ /* 0x00dfea0003800000 */
[----:B------:R-:W-:Y:S02]  /*00a0*/  ULDC.64 UR4, c[0x0][0x198] ;  /* 0x0000660000047ab9 */ /* 0x000fe40000000a00 */
[----:B------:R-:W-:Y:S02]  /*00b0*/  UIADD3 UR6, UP0, UR4, 0xf0, URZ ;  /* 0x000000f004067890 */ /* 0x000fe4000ff1e03f */
[----:B------:R-:W-:Y:S02]  /*00c0*/  UIADD3 UR4, UP1, UR4, 0x1f0, URZ ;  /* 0x000001f004047890 */ /* 0x000fe4000ff3e03f */
[----:B------:R-:W-:Y:S02]  /*00d0*/  UIADD3.X UR7, URZ, UR5, URZ, UP0, !UPT ;  /* 0x000000053f077290 */ /* 0x000fe400087fe43f */
[----:B------:R-:W-:-:S07]  /*00e0*/  UIADD3.X UR5, URZ, UR5, URZ, UP1, !UPT ;  /* 0x000000053f057290 */ /* 0x000fce0008ffe43f */
[----:B------:R0:W-:Y:S02]  /*00f0*/  UTMACCTL.PF [UR6] ;  /* 0x00000000060079b9 */ /* 0x0001e40008040000 */
[----:B------:R0:W-:Y:S02]  /*0100*/  UTMACCTL.PF [UR4] ;  /* 0x00000000040079b9 */ /* 0x0001e40008040000 */
[----:B0-----:R-:W-:Y:S01]  /*0110*/  NOP ;  /* 0x0000000000007918 */ /* 0x001fe20000000000 */
.L_x_1:
[----:B------:R-:W-:Y:S05]  /*0120*/  BSYNC B0 ;  /* 0x0000000000007941 */ /* 0x000fea0003800000 */
.L_x_0:
[----:B------:R-:W0:Y:S02]  /*0130*/  SHFL.IDX PT, R3, R0, RZ, 0x1f ;  /* 0x00001fff00037589 */ /* 0x000e2400000e0000 */
[----:B0-----:R-:W-:-:S13]  /*0140*/  ISETP.NE.AND P0, PT, R3, RZ, PT ;  /* 0x000000ff0300720c */ /* 0x001fda0003f05270 */
[----:B------:R-:W-:Y:S05]  /*0150*/  @P0 BRA `(.L_x_2) ;  /* 0x0000000000d40947 */ /* 0x000fea0003800000 */
[----:B------:R-:W-:Y:S01]  /*0160*/  ELECT P0, URZ, PT ;  /* 0x00000000003f782f */ /* 0x000fe20003800000 */
[----:B------:R-:W-:-:S12]  /*0170*/  BSSY B0, `(.L_x_2) ;  /* 0x0000033000007945 */ /* 0x000fd80003800000 */
[----:B------:R-:W-:Y:S05]  /*0180*/  @!P0 BRA `(.L_x_3) ;  /* 0x0000000000c48947 */ /* 0x000fea0003800000 */
[----:B------:R-:W0:Y:S01]  /*0190*/  S2UR UR8, SR_CgaCtaId ;  /* 0x00000000000879c3 */ /* 0x000e220000008800 */
[----:B------:R-:W-:Y:S01]  /*01a0*/  UMOV UR4, 0x400 ;  /* 0x0000040000047882 */ /* 0x000fe20000000000 */
[----:B------:R-:W-:Y:S01]  /*01b0*/  UMOV UR5, 0x1 ;  /* 0x0000000100057882 */ /* 0x000fe20000000000 */
[----:B------:R-:W-:Y:S02]  /*01c0*/  UMOV UR6, 0xa ;  /* 0x0000000a00067882 */ /* 0x000fe40000000000 */
[----:B------:R-:W-:-:S04]  /*01d0*/  UIADD3 UR6, -UR6, 0x100000, URZ ;  /* 0x0010000006067890 */ /* 0x000fc8000fffe13f */
[----:B------:R-:W-:Y:S02]  /*01e0*/  USHF.L.U32 UR7, UR6, 0xb, URZ ;  /* 0x0000000b06077899 */ /* 0x000fe4000800063f */
[----:B------:R-:W-:Y:S02]  /*01f0*/  USHF.L.U32 UR6, UR6, 0x1, URZ ;  /* 0x0000000106067899 */ /* 0x000fe4000800063f */
[----:B0-----:R-:W-:Y:S02]  /*0200*/  ULEA UR8, UR8, UR4, 0x18 ;  /* 0x0000000408087291 */ /* 0x001fe4000f8ec03f */
[----:B------:R-:W-:-:S04]  /*0210*/  UIADD3 UR4, -UR5, 0x100000, URZ ;  /* 0x0010000005047890 */ /* 0x000fc8000fffe13f */
[----:B------:R-:W-:Y:S02]  /*0220*/  USHF.L.U32 UR5, UR4, 0xb, URZ ;  /* 0x0000000b04057899 */ /* 0x000fe4000800063f */
[----:B------:R-:W-:Y:S01]  /*0230*/  USHF.L.U32 UR4, UR4, 0x1, URZ ;  /* 0x0000000104047899 */ /* 0x000fe2000800063f */
[----:B------:R-:W0:Y:S11]  /*0240*/  FENCE.VIEW.ASYNC.S ;  /* 0x00000000000073c6 */ /* 0x000e360000000000 */
[----:B0-----:R0:W1:Y:S01]  /*0250*/  SYNCS.EXCH.64 URZ, [UR8], UR4 ;  /* 0x00000004083f75b2 */ /* 0x0010620008000100 */
[----:B------:R0:W2:Y:S01]  /*0260*/  SYNCS.EXCH.64 URZ, [UR8+0x90], UR6 ;  /* 0x00009006083f75b2 */ /* 0x0000a20008000100 */
[----:B------:R0:W3:Y:S01]  /*0270*/  SYNCS.EXCH.64 URZ, [UR8+0x8], UR4 ;  /* 0x00000804083f75b2 */ /* 0x0000e20008000100 */
[----:B------:R0:W4:Y:S01]  /*0280*/  SYNCS.EXCH.64 URZ, [UR8+0x98], UR6 ;  /* 0x00009806083f75b2 */ /* 0x0001220008000100 */
[----:B------:R0:W0:Y:S01]  /*0290*/  SYNCS.EXCH.64 URZ, [UR8+0x10], UR4 ;  /* 0x00001004083f75b2 */ /* 0x0000220008000100 */
        /* <DEDUP_REMOVED lines=31> */
[----:B-1234-:R-:W-:Y:S01]  /*0490*/  NOP ;  /* 0x0000000000007918 */ /* 0x01efe20000000000 */
.L_x_3:
[----:B0-----:R-:W-:Y:S05]  /*04a0*/  BSYNC B0 ;  /* 0x0000000000007941 */ /* 0x001fea0003800000 */
.L_x_2:
[----:B------:R-:W-:Y:S01]  /*04b0*/  SHF.R.S32.HI R7, RZ, 0x1f, R18 ;  /* 0x0000001fff077819 */ /* 0x000fe20000011412 */
[----:B------:R-:W0:Y:S01]  /*04c0*/  SHFL.IDX PT, R0, R0, RZ, 0x1f ;  /* 0x00001fff00007589 */ /* 0x000e2200000e0000 */
[----:B------:R-:W1:Y:S01]  /*04d0*/  S2UR UR8, SR_CTAID.X ;  /* 0x00000000000879c3 */ /* 0x000e620000002500 */
[----:B------:R-:W-:Y:S02]  /*04e0*/  ELECT P0, URZ, PT ;  /* 0x00000000003f782f */ /* 0x000fe40003800000 */
[----:B------:R-:W-:Y:S01]  /*04f0*/  LEA.HI R7, R7, R18, RZ, 0x7 ;  /* 0x0000001207077211 */ /* 0x000fe200078f38ff */
[----:B------:R-:W2:Y:S01]  /*0500*/  S2R R4, SR_CTAID.Y ;  /* 0x0000000000047919 */ /* 0x000ea20000002600 */
[----:B------:R-:W-:Y:S01]  /*0510*/  SHF.R.S32.HI R8, RZ, 0x1f, R3 ;  /* 0x0000001fff087819 */ /* 0x000fe20000011403 */
[----:B------:R-:W-:Y:S01]  /*0520*/  ULDC UR4, c[0x0][0x150] ;  /* 0x0000540000047ab9 */ /* 0x000fe20000000800 */
[----:B------:R-:W-:Y:S01]  /*0530*/  LOP3.LUT R7, R7, 0xffffff80, RZ, 0xc0, !PT ;  /* 0xffffff8007077812 */ /* 0x000fe200078ec0ff */
[----:B------:R-:W-:Y:S01]  /*0540*/  NOP ;  /* 0x0000000000007918 */ /* 0x000fe20000000000 */
[----:B------:R-:W-:Y:S01]  /*0550*/  LEA.HI R8, R8, R3, RZ, 0x2 ;  /* 0x0000000308087211 */ /* 0x000fe200078f10ff */
[----:B------:R-:W3:Y:S01]  /*0560*/  LDC R10, c[0x0][0x144] ;  /* 0x00005100ff0a7b82 */ /* 0x000ee20000000800 */
[----:B------:R-:W-:Y:S01]  /*0570*/  NOP ;  /* 0x0000000000007918 */ /* 0x000fe20000000000 */
[----:B------:R-:W-:Y:S01]  /*0580*/  IMAD.IADD R6, R18, 0x1, -R7 ;  /* 0x0000000112067824 */ /* 0x000fe200078e0a07 */
[----:B------:R-:W-:Y:S01]  /*0590*/  LOP3.LUT R8, R8, 0x3ffffffc, RZ, 0xc0, !PT ;  /* 0x3ffffffc08087812 */ /* 0x000fe200078ec0ff */
[----:B------:R-:W-:Y:S01]  /*05a0*/  IMAD.MOV.U32 R23, RZ, RZ, 0x1 ;  /* 0x00000001ff177424 */ /* 0x000fe200078e00ff */
[----:B------:R-:W-:-:S02]  /*05b0*/  ISETP.NE.AND P3, PT, R5, RZ, PT ;  /* 0x000000ff0500720c */ /* 0x000fc40003f65270 */
[----:B------:R-:W-:Y:S01]  /*05c0*/  SHF.R.S32.HI R7, RZ, 0x1f, R6 ;  /* 0x0000001fff077819 */ /* 0x000fe20000011406 */
[----:B------:R-:W-:Y:S01]  /*05d0*/  IMAD.IADD R8, R3, 0x1, -R8 ;  /* 0x0000000103087824 */ /* 0x000fe200078e0a08 */
[----:B------:R-:W4:Y:S02]  /*05e0*/  LDC R12, c[0x0][0x140] ;  /* 0x00005000ff0c7b82 */ /* 0x000f240000000800 */
[----:B------:R-:W-:Y:S02]  /*05f0*/  LEA.HI R7, R7, R6, RZ, 0x3 ;  /* 0x0000000607077211 */ /* 0x000fe400078f18ff */
[----:B0-----:R-:W-:Y:S02]  /*0600*/  ISETP.NE.OR P0, PT, R0, RZ, !P0 ;  /* 0x000000ff0000720c */ /* 0x001fe40004705670 */
[--C-:B------:R-:W-:Y:S02]  /*0610*/  SHF.R.S32.HI R0, RZ, 0x3, R7.reuse ;  /* 0x00000003ff007819 */ /* 0x100fe40000011407 */
[----:B------:R-:W-:-:S02]  /*0620*/  SHF.R.S32.HI R7, RZ, 0x1f, R7 ;  /* 0x0000001fff077819 */ /* 0x000fc40000011407 */
[----:B-1----:R-:W-:Y:S02]  /*0630*/  I2FP.F32.U32 R9, UR8 ;  /* 0x0000000800097c45 */ /* 0x002fe40008201000 */
[----:B------:R-:W-:-:S03]  /*0640*/  LEA.HI R7, R7, R0, RZ, 0x2 ;  /* 0x0000000007077211 */ /* 0x000fc600078f10ff */
[----:B------:R-:W-:Y:S01]  /*0650*/  FMUL R9, R9, UR4 ;  /* 0x0000000409097c20 */ /* 0x000fe20008400000 */
[----:B------:R-:W-:Y:S01]  /*0660*/  LOP3.LUT R7, R7, 0xfffffffc, RZ, 0xc0, !PT ;  /* 0xfffffffc07077812 */ /* 0x000fe200078ec0ff */
[----:B------:R-:W-:Y:S01]  /*0670*/  VOTEU.ALL UP0, P0 ;  /* 0x00000000003f7886 */ /* 0x000fe20000000000 */
[----:B--2---:R-:W-:Y:S01]  /*0680*/  I2FP.F32.U32 R11, R4 ;  /* 0x00000004000b7245 */ /* 0x004fe20000201000 */
[----:B------:R-:W-:Y:S01]  /*0690*/  ULDC UR4, c[0x0][0x154] ;  /* 0x0000550000047ab9 */ /* 0x000fe20000000800 */
[----:B------:R-:W-:Y:S01]  /*06a0*/  VOTEU.ALL UP1, P0 ;  /* 0x00000000003f7886 */ /* 0x000fe20000020000 */
[----:B------:R-:W-:Y:S01]  /*06b0*/  IMAD.IADD R7, R0, 0x1, -R7 ;  /* 0x0000000100077824 */ /* 0x000fe200078e0a07 */
[----:B------:R-:W0:Y:S01]  /*06c0*/  F2I.U32.TRUNC.NTZ R9, R9 ;  /* 0x0000000900097305 */ /* 0x000e22000020f000 */
[----:B------:R-:W1:Y:S01]  /*06d0*/  @!UP0 S2UR UR7, SR_CgaCtaId ;  /* 0x00000000000789c3 */ /* 0x000e620000008800 */
[----:B------:R-:W-:Y:S01]  /*06e0*/  @!UP0 UMOV UR6, 0x400 ;  /* 0x0000040000068882 */ /* 0x000fe20000000000 */
[----:B------:R-:W-:Y:S01]  /*06f0*/  IMAD R8, R8, 0x4, R7 ;  /* 0x0000000408087824 */ /* 0x000fe200078e0207 */
[----:B----4-:R-:W-:-:S04]  /*0700*/  ISETP.EQ.U32.AND P2, PT, R12, 0x1, PT ;  /* 0x000000010c00780c */ /* 0x010fc80003f42070 */
[----:B------:R-:W-:-:S04]  /*0710*/  SHF.R.S32.HI R3, RZ, 0x1f, R8 ;  /* 0x0000001fff037819 */ /* 0x000fc80000011408 */
[----:B------:R-:W-:Y:S01]  /*0720*/  LEA.HI R0, R3, R8, RZ, 0x2 ;  /* 0x0000000803007211 */ /* 0x000fe200078f10ff */
[----:B0-----:R-:W-:-:S03]  /*0730*/  IMAD.MOV R7, RZ, RZ, -R9 ;  /* 0x000000ffff077224 */ /* 0x001fc600078e0a09 */
[----:B------:R-:W-:Y:S01]  /*0740*/  LOP3.LUT R9, R0, 0xfffffffc, RZ, 0xc0, !PT ;  /* 0xfffffffc00097812 */ /* 0x000fe200078ec0ff */
[----:B---3--:R-:W-:Y:S02]  /*0750*/  IMAD R3, R10, R7, UR8 ;  /* 0x000000080a037e24 */ /* 0x008fe4000f8e0207 */
[----:B------:R-:W-:Y:S02]  /*0760*/  FMUL R10, R11, UR4 ;  /* 0x000000040b0a7c20 */ /* 0x000fe40008400000 */
[C---:B------:R-:W-:Y:S01]  /*0770*/  IMAD.IADD R0, R8.reuse, 0x1, -R9 ;  /* 0x0000000108007824 */ /* 0x040fe200078e0a09 */
[----:B------:R-:W0:Y:S01]  /*0780*/  LDC R7, c[0x0][0x148] ;  /* 0x00005200ff077b82 */ /* 0x000e220000000800 */
[----:B------:R-:W-:Y:S01]  /*0790*/  SHF.R.S32.HI R9, RZ, 0x1f, R2 ;  /* 0x0000001fff097819 */ /* 0x000fe20000011402 */
[----:B------:R-:W-:Y:S01]  /*07a0*/  IMAD.SHL.U32 R11, R8, 0x4, RZ ;  /* 0x00000004080b7824 */ /* 0x000fe200078e00ff */
[----:B------:R-:W-:Y:S01]  /*07b0*/  UMOV UR4, 0x20 ;  /* 0x0000002000047882 */ /* 0x000fe20000000000 */
[----:B------:R-:W-:Y:S01]  /*07c0*/  ISETP.NE.AND P4, PT, R0, R3, PT ;  /* 0x000000030000720c */ /* 0x000fe20003f85270 */
[----:B------:R-:W2:Y:S01]  /*07d0*/  F2I.U32.TRUNC.NTZ R10, R10 ;  /* 0x0000000a000a7305 */ /* 0x000ea2000020f000 */
[----:B------:R-:W-:Y:S01]  /*07e0*/  LEA.HI R9, R9, R2, RZ, 0x2 ;  /* 0x0000000209097211 */ /* 0x000fe200078f10ff */
[----:B------:R-:W-:-:S04]  /*07f0*/  @!UP0 UIADD3 UR4, -UR4, 0x100000, URZ ;  /* 0x0010000004048890 */ /* 0x000fc8000fffe13f */
[----:B------:R-:W-:Y:S02]  /*0800*/  @!UP0 USHF.L.U32 UR5, UR4, 0xb, URZ ;  /* 0x0000000b04058899 */ /* 0x000fe4000800063f */
[----:B------:R-:W-:Y:S01]  /*0810*/  @!UP0 USHF.L.U32 UR4, UR4, 0x1, URZ ;  /* 0x0000000104048899 */ /* 0x000fe2000800063f */
[----:B------:R-:W-:Y:S01]  /*0820*/  LOP3.LUT R22, R8, 0xc, R11, 0x78, !PT ;  /* 0x0000000c08167812 */ /* 0x000fe200078e780b */
[----:B-1----:R-:W-:Y:S01]  /*0830*/  @!UP0 ULEA UR6, UR7, UR6, 0x18 ;  /* 0x0000000607068291 */ /* 0x002fe2000f8ec03f */
[----:B------:R-:W-:Y:S01]  /*0840*/  LOP3.LUT R9, R9, 0xfffffffc, RZ, 0xc0, !PT ;  /* 0xfffffffc09097812 */ /* 0x000fe200078ec0ff */
[----:B------:R-:W-:Y:S01]  /*0850*/  VOTEU.ALL UP0, P0 ;  /* 0x00000000003f7886 */ /* 0x000fe20000000000 */
[----:B------:R-:W-:Y:S01]  /*0860*/  LOP3.LUT P0, RZ, R6, 0x7, RZ, 0xc0, !PT ;  /* 0x0000000706ff7812 */ /* 0x000fe2000780c0ff */
[----:B------:R-:W-:Y:S02]  /*0870*/  VIADD R6, R5, 0xffffffff ;  /* 0xffffffff05067836 */ /* 0x000fe40000000000 */
[----:B------:R-:W-:Y:S01]  /*0880*/  IMAD.IADD R0, R2, 0x1, -R9 ;  /* 0x0000000102007824 */ /* 0x000fe200078e0a09 */
[----:B------:R-:W-:-:S02]  /*0890*/  ISETP.LT.U32.AND P0, PT, R22, 0x8, !P0 ;  /* 0x000000081600780c */ /* 0x000fc40004701070 */
[----:B------:R-:W-:Y:S01]  /*08a0*/  @P4 SHF.R.S32.HI R9, RZ, 0x1f, R22 ;  /* 0x0000001fff094819 */ /* 0x000fe20000011416 */
[----:B--2---:R-:W-:Y:S01]  /*08b0*/  IMAD.MOV R21, RZ, RZ, -R10 ;  /* 0x000000ffff157224 */ /* 0x004fe200078e0a0a */
[C---:B------:R-:W-:Y:S01]  /*08c0*/  ISETP.NE.AND P1, PT, R0.reuse, 0x3, PT ;  /* 0x000000030000780c */ /* 0x040fe20003f25270 */
[----:B------:R-:W1:Y:S02]  /*08d0*/  FENCE.VIEW.ASYNC.S ;  /* 0x00000000000073c6 */ /* 0x000e640000000000 */
[----:B-1----:R1:W2:Y:S01]  /*08e0*/  @!UP0 SYNCS.EXCH.64 URZ, [UR6+0x130], UR4 ;  /* 0x00013004063f85b2 */ /* 0x0022a20008000100 */
[----:B------:R-:W-:Y:S01]  /*08f0*/  @P4 LEA.HI R9, R9, R22, RZ, 0x2 ;  /* 0x0000001609094211 */ /* 0x000fe200078f10ff */
[----:B0-----:R-:W-:Y:S01]  /*0900*/  IMAD R2, R7, R21, R4 ;  /* 0x0000001507027224 */ /* 0x001fe200078e0204 */
[----:B------:R-:W-:Y:S02]  /*0910*/  ISETP.EQ.OR P1, PT, R0, RZ, !P1 ;  /* 0x000000ff0000720c */ /* 0x000fe40004f22670 */
[----:B------:R-:W-:-:S02]  /*0920*/  @P4 SHF.R.S32.HI R9, RZ, 0x2, R9 ;  /* 0x00000002ff094819 */ /* 0x000fc40000011409 */
[----:B------:R-:W-:Y:S02]  /*0930*/  ISETP.EQ.AND P1, PT, R5, RZ, P1 ;  /* 0x000000ff0500720c */ /* 0x000fe40000f22270 */
[----:B------:R-:W-:Y:S02]  /*0940*/  @P4 ISETP.NE.AND P5, PT, R9, R2, PT ;  /* 0x000000020900420c */ /* 0x000fe40003fa5270 */
[----:B------:R-:W-:Y:S02]  /*0950*/  ISETP.GE.U32.AND P6, PT, R6, 0x2, PT ;  /* 0x000000020600780c */ /* 0x000fe40003fc6070 */
[----:B------:R-:W-:Y:S02]  /*0960*/  SEL R2, RZ, 0x1, !P0 ;  /* 0x00000001ff027807 */ /* 0x000fe40004000000 */
[----:B------:R-:W-:Y:S01]  /*0970*/  @P4 SEL R23, RZ, 0x1, P5 ;  /* 0x00000001ff174807 */ /* 0x000fe20002800000 */
[----:B------:R1:W0:Y:S01]  /*0980*/  @!UP1 SYNCS.EXCH.64 URZ, [UR6+0x138], UR4 ;  /* 0x00013804063f95b2 */ /* 0x0002220008000100 */
[----:B------:R-:W-:Y:S01]  /*0990*/  SEL R19, RZ, 0x1, !P1 ;  /* 0x00000001ff137807 */ /* 0x000fe20004800000 */
[----:B------:R-:W-:Y:S01]  /*09a0*/  NOP ;  /* 0x0000000000007918 */ /* 0x000fe20000000000 */
[----:B------:R-:W-:-:S02]  /*09b0*/  LOP3.LUT R23, R23, R2, RZ, 0xc0, !PT ;  /* 0x0000000217177212 */ /* 0x000fc400078ec0ff */
[----:B------:R-:W-:Y:S01]  /*09c0*/  SEL R19, R19, 0x2, P6 ;  /* 0x0000000213137807 */ /* 0x000fe20003000000 */
[----:B-12---:R-:W-:Y:S06]  /*09d0*/  @!P2 BRA `(.L_x_4) ;  /* 0x000000000008a947 */ /* 0x006fec0003800000 */
[----:B0-----:R-:W-:Y:S01]  /*09e0*/  UCGABAR_ARV ;  /* 0x00000000000079c7 */ /* 0x001fe20008000000 */
[----:B------:R-:W-:Y:S05]  /*09f0*/  BRA `(.L_x_5) ;  /* 0x0000000000047947 */ /* 0x000fea0003800000 */
.L_x_4:
[----:B0-----:R-:W-:Y:S01]  /*0a00*/  NOP ;  /* 0x0000000000007918 */ /* 0x001fe20000000000 */
.L_x_5:
[----:B------:R-:W0:Y:S01]  /*0a10*/  LDC R2, c[0x0][0x65c] ;  /* 0x00019700ff027b82 */ /* 0x000e220000000800 */
[----:B------:R-:W-:Y:S02]  /*0a20*/  IMAD.U32 R8, RZ, RZ, UR8 ;  /* 0x00000008ff087e24 */ /* 0x000fe4000f8e00ff */
[----:B------:R-:W-:Y:S01]  /*0a30*/  IMAD.MOV.U32 R9, RZ, RZ, RZ ;  /* 0x000000ffff097224 */ /* 0x000fe200078e00ff */
[----:B0-----:R-:W-:-:S04]  /*0a40*/  ISETP.NE.AND P1, PT, R2, 0x1, PT ;  /* 0x000000010200780c */ /* 0x001fc80003f25270 */
[----:B------:R-:W-:-:S09]  /*0a50*/  P2R R5, PR, RZ, 0x2 ;  /* 0x00000002ff057803 */ /* 0x000fd20000000000 */
[----:B------:R-:W0:Y:S01]  /*0a60*/  @P1 LDC R17, c[0x0][0x10] ;  /* 0x00000400ff111b82 */ /* 0x000e220000000800 */
[----:B------:R-:W-:Y:S02]  /*0a70*/  @P1 IMAD.MOV.U32 R5, RZ, RZ, RZ ;  /* 0x000000ffff051224 */ /* 0x000fe400078e00ff */
[----:B------:R-:W-:-:S05]  /*0a80*/  @P1 IMAD.MOV.U32 R13, RZ, RZ, RZ ;  /* 0x000000ffff0d1224 */ /* 0x000fca00078e00ff */
[----:B------:R-:W1:Y:S01]  /*0a90*/  @!P1 LDC R11, c[0x0][0xc] ;  /* 0x00000300ff0b9b82 */ /* 0x000e620000000800 */
[----:B0-----:R-:W-:-:S04]  /*0aa0*/  @P1 IMAD.WIDE.U32 R16, R17, UR8, R4 ;  /* 0x0000000811101c25 */ /* 0x001fc8000f8e0004 */
[----:B------:R-:W-:Y:S02]  /*0ab0*/  @P1 IMAD.IADD R17, R17, 0x1, R13 ;  /* 0x0000000111111824 */ /* 0x000fe400078e020d */
[----:B-1----:R-:W-:-:S04]  /*0ac0*/  @!P1 IMAD.WIDE.U32 R8, R4, R11, R8 ;  /* 0x0000000b04089225 */ /* 0x002fc800078e0008 */
[----:B------:R-:W-:Y:S02]  /*0ad0*/  @!P1 IMAD.MOV.U32 R16, RZ, RZ, R8 ;  /* 0x000000ffff109224 */ /* 0x000fe400078e0008 */
[----:B------:R-:W-:Y:S01]  /*0ae0*/  @!P1 IMAD.MOV.U32 R17, RZ, RZ, R9 ;  /* 0x000000ffff119224 */ /* 0x000fe200078e0009 */
[----:B------:R-:W-:Y:S06]  /*0af0*/  @!P2 BRA `(.L_x_6) ;  /* 0x00000000000ca947 */ /* 0x000fec0003800000 */
[----:B------:R-:W-:Y:S01]  /*0b00*/  UCGABAR_WAIT ;  /* 0x0000000000007dc7 */ /* 0x000fe20008000000 */
[----:B------:R-:W-:Y:S01]  /*0b10*/  CCTL.IVALL ;  /* 0x00000000ff00798f */ /* 0x000fe20002000000 */
[----:B------:R-:W-:Y:S05]  /*0b20*/  BRA `(.L_x_7) ;  /* 0x0000000000047947 */ /* 0x000fea0003800000 */
.L_x_6:
[----:B------:R-:W-:Y:S06]  /*0b30*/  BAR.SYNC.DEFER_BLOCKING 0x0 ;  /* 0x0000000000007b1d */ /* 0x000fec0000010000 */
.L_x_7:
[----:B------:R-:W-:Y:S05]  /*0b40*/  @!P3 BRA `(.L_x_8) ;  /* 0x0000003c009cb947 */ /* 0x000fea0003800000 */
[----:B------:R-:W-:-:S13]  /*0b50*/  ISETP.GT.U32.AND P0, PT, R6, 0x1, PT ;  /* 0x000000010600780c */ /* 0x000fda0003f04070 */
[----:B------:R-:W-:Y:S05]  /*0b60*/  @P0 EXIT ;  /* 0x000000000000094d */ /* 0x000fea0003800000 */
[----:B------:R-:W-:Y:S01]  /*0b70*/  ULDC.64 UR4, c[0x0][0x650] ;  /* 0x0001940000047ab9 */ /* 0x000fe20000000a00 */
[----:B------:R-:W-:Y:S01]  /*0b80*/  PRMT R0, RZ, 0x7610, R0 ;  /* 0x00007610ff007816 */ /* 0x000fe20000000000 */
[----:B------:R-:W-:Y:S01]  /*0b90*/  IMAD.MOV.U32 R60, RZ, RZ, -0x1 ;  /* 0xffffffffff3c7424 */ /* 0x000fe200078e00ff */
[----:B------:R-:W-:Y:S01]  /*0ba0*/  ISETP.GE.U32.AND P0, PT, R16, UR4, PT ;  /* 0x0000000410007c0c */ /* 0x000fe2000bf06070 */
[----:B------:R-:W-:Y:S02]  /*0bb0*/  IMAD.MOV.U32 R61, RZ, RZ, -0x1 ;  /* 0xffffffffff3d7424 */ /* 0x000fe400078e00ff */
[----:B------:R-:W-:Y:S01]  /*0bc0*/  IMAD.MOV.U32 R59, RZ, RZ, -0x1 ;  /* 0xffffffffff3b7424 */ /* 0x000fe200078e00ff */
[----:B------:R-:W-:-:S13]  /*0bd0*/  ISETP.GE.U32.AND.EX P0, PT, R17, UR5, PT, P0 ;  /* 0x0000000511007c0c */ /* 0x000fda000bf06100 */
[----:B------:R-:W-:Y:S05]  /*0be0*/  @P0 BRA `(.L_x_9) ;  /* 0x0000000400280947 */ /* 0x000fea0003800000 */
[----:B------:R-:W0:Y:S01]  /*0bf0*/  LDC.64 R24, c[0x0][0x628] ;  /* 0x00018a00ff187b82 */ /* 0x000e220000000a00 */
[----:B------:R-:W-:Y:S02]  /*0c00*/  IMAD.MOV.U32 R8, RZ, RZ, R16 ;  /* 0x000000ffff087224 */ /* 0x000fe400078e0010 */
[----:B------:R-:W-:-:S05]  /*0c10*/  IMAD.MOV.U32 R9, RZ, RZ, R17 ;  /* 0x000000ffff097224 */ /* 0x000fca00078e0011 */
[----:B------:R-:W1:Y:S08]  /*0c20*/  LDC R0, c[0x0][0x630] ;  /* 0x00018c00ff007b82 */ /* 0x000e700000000800 */
[----:B------:R-:W2:Y:S01]  /*0c30*/  LDC.64 R26, c[0x0][0x620] ;  /* 0x00018800ff1a7b82 */ /* 0x000ea20000000a00 */
[----:B0-----:R-:W-:-:S04]  /*0c40*/  ISETP.NE.U32.AND P0, PT, R24, RZ, PT ;  /* 0x000000ff1800720c */ /* 0x001fc80003f05070 */
[----:B------:R-:W-:-:S13]  /*0c50*/  ISETP.NE.AND.EX P0, PT, R25, RZ, PT, P0 ;  /* 0x000000ff1900720c */ /* 0x000fda0003f05300 */
[----:B-12---:R-:W-:Y:S05]  /*0c60*/  @!P0 BRA `(.L_x_10) ;  /* 0x0000000000288947 */ /* 0x006fea0003800000 */
[----:B------:R-:W0:Y:S02]  /*0c70*/  LDC R13, c[0x0][0x634] ;  /* 0x00018d00ff0d7b82 */ /* 0x000e240000000800 */
[----:B0-----:R-:W-:-:S05]  /*0c80*/  IADD3 R13, P0, R16, R13, RZ ;  /* 0x0000000d100d7210 */ /* 0x001fca0007f1e0ff */
[----:B------:R-:W-:-:S04]  /*0c90*/  IMAD.X R15, RZ, RZ, R17, P0 ;  /* 0x000000ffff0f7224 */ /* 0x000fc800000e0611 */
[----:B------:R-:W-:-:S04]  /*0ca0*/  IMAD.WIDE.U32 R8, R15, R24, RZ ;  /* 0x000000180f087225 */ /* 0x000fc800078e00ff */
[----:B------:R-:W-:-:S04]  /*0cb0*/  IMAD.WIDE.U32 R10, P0, R13, R25, R8 ;  /* 0x000000190d0a7225 */ /* 0x000fc80007800008 */
[----:B------:R-:W-:-:S04]  /*0cc0*/  IMAD.WIDE.U32 R8, R13, R24, RZ ;  /* 0x000000180d087225 */ /* 0x000fc800078e00ff */
[----:B------:R-:W-:Y:S01]  /*0cd0*/  IMAD.X R13, RZ, RZ, RZ, P0 ;  /* 0x000000ffff0d7224 */ /* 0x000fe200000e06ff */
[----:B------:R-:W-:Y:S01]  /*0ce0*/  IADD3 RZ, P0, R9, R10, RZ ;  /* 0x0000000a09ff7210 */ /* 0x000fe20007f1e0ff */
[----:B------:R-:W-:-:S04]  /*0cf0*/  IMAD.MOV.U32 R12, RZ, RZ, R11 ;  /* 0x000000ffff0c7224 */ /* 0x000fc800078e000b */
[----:B------:R-:W-:-:S08]  /*0d00*/  IMAD.WIDE.U32.X R8, R15, R25, R12, P0 ;  /* 0x000000190f087225 */ /* 0x000fd000000e040c */
.L_x_10:
[----:B------:R-:W0:Y:S01]  /*0d10*/  LDC.64 R24, c[0x0][0x640] ;  /* 0x00019000ff187b82 */ /* 0x000e220000000a00 */
[-CC-:B------:R-:W-:Y:S01]  /*0d20*/  SHF.R.U64 R59, R8, R0.reuse, R9.reuse ;  /* 0x00000000083b7219 */ /* 0x180fe20000001209 */
[----:B------:R-:W-:Y:S01]  /*0d30*/  IMAD R30, R7, R21, R4 ;  /* 0x00000015071e7224 */ /* 0x000fe200078e0204 */
[----:B------:R-:W-:Y:S01]  /*0d40*/  SHF.R.U32.HI R0, RZ, R0, R9 ;  /* 0x00000000ff007219 */ /* 0x000fe20000011609 */
[----:B------:R-:W-:Y:S01]  /*0d50*/  IMAD.MOV.U32 R21, RZ, RZ, 0x1 ;  /* 0x00000001ff157424 */ /* 0x000fe200078e00ff */
[----:B------:R-:W-:-:S03]  /*0d60*/  IADD3 R5, P0, RZ, -R59, RZ ;  /* 0x8000003bff057210 */ /* 0x000fc60007f1e0ff */
[----:B------:R-:W1:Y:S02]  /*0d70*/  LDC R6, c[0x0][0x618] ;  /* 0x00018600ff067b82 */ /* 0x000e640000000800 */
[----:B------:R-:W-:-:S04]  /*0d80*/  IMAD.X R9, RZ, RZ, ~R0, P0 ;  /* 0x000000ffff097224 */ /* 0x000fc800000e0e00 */
[-C--:B------:R-:W-:Y:S02]  /*0d90*/  IMAD R0, R9, R26.reuse, RZ ;  /* 0x0000001a09007224 */ /* 0x080fe400078e02ff */
[----:B------:R-:W2:Y:S01]  /*0da0*/  LDC R11, c[0x0][0x608] ;  /* 0x00018200ff0b7b82 */ /* 0x000ea20000000800 */
[----:B------:R-:W-:-:S04]  /*0db0*/  IMAD.WIDE.U32 R8, R5, R26, R16 ;  /* 0x0000001a05087225 */ /* 0x000fc800078e0010 */
[----:B------:R-:W-:-:S03]  /*0dc0*/  IMAD R5, R5, R27, R0 ;  /* 0x0000001b05057224 */ /* 0x000fc600078e0200 */
[----:B------:R-:W3:Y:S01]  /*0dd0*/  LDC R12, c[0x0][0x658] ;  /* 0x00019600ff0c7b82 */ /* 0x000ee20000000800 */
[----:B0-----:R-:W-:Y:S01]  /*0de0*/  ISETP.NE.U32.AND P0, PT, R24, RZ, PT ;  /* 0x000000ff1800720c */ /* 0x001fe20003f05070 */
[----:B------:R-:W-:Y:S02]  /*0df0*/  IMAD.IADD R5, R9, 0x1, R5 ;  /* 0x0000000109057824 */ /* 0x000fe400078e0205 */
[----:B------:R-:W-:Y:S01]  /*0e00*/  IMAD.MOV.U32 R9, RZ, RZ, -0x1 ;  /* 0xffffffffff097424 */ /* 0x000fe200078e00ff */
[----:B------:R-:W-:-:S03]  /*0e10*/  ISETP.NE.AND.EX P0, PT, R25, RZ, PT, P0 ;  /* 0x000000ff1900720c */ /* 0x000fc60003f05300 */
[----:B------:R-:W0:Y:S01]  /*0e20*/  LDC R15, c[0x0][0x600] ;  /* 0x00018000ff0f7b82 */ /* 0x000e220000000800 */
[-CC-:B-1----:R-:W-:Y:S02]  /*0e30*/  SHF.R.U64 R13, R8, R6.reuse, R5.reuse ;  /* 0x00000006080d7219 */ /* 0x182fe40000001205 */
[----:B------:R-:W-:-:S05]  /*0e40*/  SHF.R.U32.HI R0, RZ, R6, R5 ;  /* 0x00000006ff007219 */ /* 0x000fca0000011605 */
[----:B------:R-:W1:Y:S01]  /*0e50*/  LDC R14, c[0x0][0x648] ;  /* 0x00019200ff0e7b82 */ /* 0x000e620000000800 */
[-CC-:B--2---:R-:W-:Y:S02]  /*0e60*/  SHF.R.U64 R27, R13, R11.reuse, R0.reuse ;  /* 0x0000000b0d1b7219 */ /* 0x184fe40000001200 */
[----:B------:R-:W-:-:S05]  /*0e70*/  SHF.R.U32.HI R5, RZ, R11, R0 ;  /* 0x0000000bff057219 */ /* 0x000fca0000011600 */
[----:B------:R-:W2:Y:S01]  /*0e80*/  LDC R20, c[0x0][0x638] ;  /* 0x00018e00ff147b82 */ /* 0x000ea20000000800 */
[-CC-:B---3--:R-:W-:Y:S02]  /*0e90*/  SHF.R.U64 R28, R27, R12.reuse, R5.reuse ;  /* 0x0000000c1b1c7219 */ /* 0x188fe40000001205 */
[-C--:B------:R-:W-:Y:S02]  /*0ea0*/  SHF.L.U32 R0, R9, R12.reuse, RZ ;  /* 0x0000000c09007219 */ /* 0x080fe400000006ff */
[----:B------:R-:W-:Y:S01]  /*0eb0*/  SHF.R.U32.HI R5, RZ, R12, R5 ;  /* 0x0000000cff057219 */ /* 0x000fe20000011605 */
[----:B------:R-:W-:Y:S01]  /*0ec0*/  IMAD.MOV.U32 R4, RZ, RZ, R28 ;  /* 0x000000ffff047224 */ /* 0x000fe200078e001c */
[----:B------:R-:W-:Y:S01]  /*0ed0*/  LOP3.LUT R10, RZ, R0, RZ, 0x33, !PT ;  /* 0x00000000ff0a7212 */ /* 0x000fe200078e33ff */
[----:B------:R-:W3:Y:S01]  /*0ee0*/  LDC R26, c[0x0][0x610] ;  /* 0x00018400ff1a7b82 */ /* 0x000ee20000000800 */
[----:B------:R-:W-:Y:S05]  /*0ef0*/  @!P0 BRA `(.L_x_11) ;  /* 0x0000000000288947 */ /* 0x000fea0003800000 */
[----:B------:R-:W4:Y:S02]  /*0f00*/  LDC R9, c[0x0][0x64c] ;  /* 0x00019300ff097b82 */ /* 0x000f240000000800 */
[----:B----4-:R-:W-:-:S05]  /*0f10*/  IADD3 R9, P0, R28, R9, RZ ;  /* 0x000000091c097210 */ /* 0x010fca0007f1e0ff */
        /* <DEDUP_REMOVED lines=8> */
.L_x_11:
[----:B-1----:R-:W-:Y:S01]  /*0fa0*/  SHF.R.U64 R4, R4, R14, R5 ;  /* 0x0000000e04047219 */ /* 0x002fe20000001205 */
[----:B0-----:R-:W-:Y:S01]  /*0fb0*/  VIADD R6, R15, 0xffffffff ;  /* 0xffffffff0f067836 */ /* 0x001fe20000000000 */
[----:B------:R-:W-:Y:S02]  /*0fc0*/  SHF.L.U32 R0, R21, R12, RZ ;  /* 0x0000000c15007219 */ /* 0x000fe400000006ff */
[----:B------:R-:W-:Y:S01]  /*0fd0*/  LOP3.LUT R5, R27, R10, RZ, 0xc0, !PT ;  /* 0x0000000a1b057212 */ /* 0x000fe200078ec0ff */
[----:B------:R-:W-:Y:S01]  /*0fe0*/  IMAD.MOV R7, RZ, RZ, -R4 ;  /* 0x000000ffff077224 */ /* 0x000fe200078e0a04 */
[----:B------:R-:W-:Y:S02]  /*0ff0*/  SEL R3, R3, R30, !P1 ;  /* 0x0000001e03037207 */ /* 0x000fe40004800000 */
[----:B------:R-:W-:Y:S01]  /*1000*/  LOP3.LUT R6, R13, R6, RZ, 0xc0, !PT ;  /* 0x000000060d067212 */ /* 0x000fe200078ec0ff */
[----:B------:R-:W-:Y:S02]  /*1010*/  IMAD R4, R0, R4, R5 ;  /* 0x0000000400047224 */ /* 0x000fe400078e0205 */
[----:B--2---:R-:W-:-:S02]  /*1020*/  IMAD R0, R7, R20, R28 ;  /* 0x0000001407007224 */ /* 0x004fc400078e021c */
[----:B---3--:R-:W-:Y:S02]  /*1030*/  IMAD R3, R4, R26, R3 ;  /* 0x0000001a04037224 */ /* 0x008fe400078e0203 */
[----:B------:R-:W-:Y:S02]  /*1040*/  IMAD R60, R0, R15, R6 ;  /* 0x0000000f003c7224 */ /* 0x000fe400078e0206 */
[----:B------:R-:W-:-:S03]  /*1050*/  IMAD.MOV.U32 R4, RZ, RZ, 0x1 ;  /* 0x00000001ff047424 */ /* 0x000fc600078e00ff */
[----:B------:R-:W-:Y:S02]  /*1060*/  SEL R61, R60, R3, !P1 ;  /* 0x000000033c3d7207 */ /* 0x000fe40004800000 */
[----:B------:R-:W-:Y:S02]  /*1070*/  PRMT R0, R4, 0x7610, R0 ;  /* 0x0000761004007816 */ /* 0x000fe40000000000 */
[----:B------:R-:W-:-:S07]  /*1080*/  SEL R60, R3, R60, !P1 ;  /* 0x0000003c033c7207 */ /* 0x000fce0004800000 */
.L_x_9:
[----:B------:R-:W-:-:S08]  /*1090*/  NOP ;  /* 0x0000000000007918 */ /* 0x000fd00000000000 */
[----:B------:R-:W0:Y:S02]  /*10a0*/  USETMAXREG.TRY_ALLOC.CTAPOOL UP0, 0xe8 ;  /* 0x000000e8000079c8 */ /* 0x000e240008000600 */
[----:B0-----:R-:W-:-:S13]  /*10b0*/  PLOP3.LUT P0, PT, PT, PT, UP0, 0x80, 0x0 ;  /* 0x000000000000781c */ /* 0x001fda0003f0f008 */
[----:B------:R-:W-:Y:S05]  /*10c0*/  @!P0 BRA `(.L_x_9) ;  /* 0xfffffffc00f08947 */ /* 0x000fea000383ffff */
[----:B------:R-:W-:Y:S01]  /*10d0*/  ULDC.64 UR4, c[0x0][0x598] ;  /* 0x0001660000047ab9 */ /* 0x000fe20000000a00 */
[----:B------:R-:W-:Y:S01]  /*10e0*/  ULDC.64 UR36, c[0x0][0x208] ;  /* 0x0000820000247ab9 */ /* 0x000fe20000000a00 */
[----:B------:R-:W-:-:S04]  /*10f0*/  ISETP.NE.U32.AND P0, PT, RZ, UR4, PT ;  /* 0x00000004ff007c0c */ /* 0x000fc8000bf05070 */
[----:B------:R-:W-:-:S13]  /*1100*/  ISETP.NE.AND.EX P0, PT, RZ, UR5, PT, P0 ;  /* 0x00000005ff007c0c */ /* 0x000fda000bf05300 */
[----:B------:R-:W-:Y:S05]  /*1110*/  @!P0 BRA `(.L_x_12) ;  /* 0x00000000001c8947 */ /* 0x000fea0003800000 */
[----:B------:R-:W0:Y:S02]  /*1120*/  LDC.64 R4, c[0x0][0x598] ;  /* 0x00016600ff047b82 */ /* 0x000e240000000a00 */
[----:B0-----:R-:W2:Y:S02]  /*1130*/  LDG.E.64 R4, desc[UR36][R4.64] ;  /* 0x0000002404047981 */ /* 0x001ea4000c1e1b00 */
[----:B--2---:R-:W-:-:S04]  /*1140*/  ISETP.NE.U32.AND P0, PT, R4, RZ, PT ;  /* 0x000000ff0400720c */ /* 0x004fc80003f05070 */
[----:B------:R-:W-:-:S13]  /*1150*/  ISETP.NE.AND.EX P0, PT, R5, RZ, PT, P0 ;  /* 0x000000ff0500720c */ /* 0x000fda0003f05300 */
[----:B------:R-:W-:Y:S05]  /*1160*/  @!P0 BRA `(.L_x_12) ;  /* 0x0000000000088947 */ /* 0x000fea0003800000 */
[----:B------:R0:W5:Y:S01]  /*1170*/  LD.E R56, desc[UR36][R4.64] ;  /* 0x0000002404387980 */ /* 0x000162000c101900 */
[----:B------:R-:W-:Y:S05]  /*1180*/  BRA `(.L_x_13) ;  /* 0x0000000000247947 */ /* 0x000fea0003800000 */
.L_x_12:
[----:B------:R-:W-:Y:S02]  /*1190*/  ULDC.64 UR4, c[0x0][0x588] ;  /* 0x0001620000047ab9 */ /* 0x000fe40000000a00 */
[----:B------:R-:W-:-:S04]  /*11a0*/  ISETP.NE.U32.AND P0, PT, RZ, UR4, PT ;  /* 0x00000004ff007c0c */ /* 0x000fc8000bf05070 */
[----:B------:R-:W-:-:S13]  /*11b0*/  ISETP.NE.AND.EX P0, PT, RZ, UR5, PT, P0 ;  /* 0x00000005ff007c0c */ /* 0x000fda000bf05300 */
[----:B------:R-:W-:Y:S05]  /*11c0*/  @!P0 BRA `(.L_x_14) ;  /* 0x00000000000c8947 */ /* 0x000fea0003800000 */
[----:B------:R-:W0:Y:S02]  /*11d0*/  LDC.64 R56, c[0x0][0x588] ;  /* 0x00016200ff387b82 */ /* 0x000e240000000a00 */
[----:B0-----:R1:W5:Y:S01]  /*11e0*/  LDG.E R56, desc[UR36][R56.64] ;  /* 0x0000002438387981 */ /* 0x001362000c1e1900 */
[----:B------:R-:W-:Y:S05]  /*11f0*/  BRA `(.L_x_13) ;  /* 0x0000000000087947 */ /* 0x000fea0003800000 */
.L_x_14:
[----:B------:R-:W-:Y:S02]  /*1200*/  ULDC UR4, c[0x0][0x580] ;  /* 0x0001600000047ab9 */ /* 0x000fe40000000800 */
[----:B------:R-:W-:-:S07]  /*1210*/  IMAD.U32 R56, RZ, RZ, UR4 ;  /* 0x00000004ff387e24 */ /* 0x000fce000f8e00ff */
.L_x_13:
[----:B------:R-:W-:Y:S02]  /*1220*/  ULDC.64 UR4, c[0x0][0x5a0] ;  /* 0x0001680000047ab9 */ /* 0x000fe40000000a00 */
[----:B------:R-:W-:-:S04]  /*1230*/  ISETP.NE.U32.AND P0, PT, RZ, UR4, PT ;  /* 0x00000004ff007c0c */ /* 0x000fc8000bf05070 */
[----:B------:R-:W-:-:S13]  /*1240*/  ISETP.NE.AND.EX P0, PT, RZ, UR5, PT, P0 ;  /* 0x00000005ff007c0c */ /* 0x000fda000bf05300 */
[----:B------:R-:W-:Y:S05]  /*1250*/  @!P0 BRA `(.L_x_15) ;  /* 0x00000000001c8947 */ /* 0x000fea0003800000 */
[----:B0-----:R-:W0:Y:S02]  /*1260*/  LDC.64 R4, c[0x0][0x5a0] ;  /* 0x00016800ff047b82 */ /* 0x001e240000000a00 */
[----:B0-----:R-:W2:Y:S02]  /*1270*/  LDG.E.64 R4, desc[UR36][R4.64] ;  /* 0x0000002404047981 */ /* 0x001ea4000c1e1b00 */
[----:B--2---:R-:W-:-:S04]  /*1280*/  ISETP.NE.U32.AND P0, PT, R4, RZ, PT ;  /* 0x000000ff0400720c */ /* 0x004fc80003f05070 */
[----:B------:R-:W-:-:S13]  /*1290*/  ISETP.NE.AND.EX P0, PT, R5, RZ, PT, P0 ;  /* 0x000000ff0500720c */ /* 0x000fda0003f05300 */
[----:B------:R-:W-:Y:S05]  /*12a0*/  @!P0 BRA `(.L_x_15) ;  /* 0x0000000000088947 */ /* 0x000fea0003800000 */
[----:B-1----:R0:W5:Y:S01]  /*12b0*/  LD.E R57, desc[UR36][R4.64] ;  /* 0x0000002404397980 */ /* 0x002162000c101900 */
[----:B------:R-:W-:Y:S05]  /*12c0*/  BRA `(.L_x_16) ;  /* 0x0000000000247947 */ /* 0x000fea0003800000 */
.L_x_15:
[----:B------:R-:W-:Y:S02]  /*12d0*/  ULDC.64 UR4, c[0x0][0x590] ;  /* 0x0001640000047ab9 */ /* 0x000fe40000000a00 */
[----:B------:R-:W-:-:S04]  /*12e0*/  ISETP.NE.U32.AND P0, PT, RZ, UR4, PT ;  /* 0x00000004ff007c0c */ /* 0x000fc8000bf05070 */
[----:B------:R-:W-:-:S13]  /*12f0*/  ISETP.NE.AND.EX P0, PT, RZ, UR5, PT, P0 ;  /* 0x00000005ff007c0c */ /* 0x000fda000bf05300 */
[----:B------:R-:W-:Y:S05]  /*1300*/  @!P0 BRA `(.L_x_17) ;  /* 0x00000000000c8947 */ /* 0x000fea0003800000 */
[----:B0-----:R-:W1:Y:S02]  /*1310*/  LDC.64 R4, c[0x0][0x590] ;  /* 0x00016400ff047b82 */ /* 0x001e640000000a00 */
[----:B-1----:R1:W5:Y:S01]  /*1320*/  LDG.E R57, desc[UR36][R4.64] ;  /* 0x0000002404397981 */ /* 0x002362000c1e1900 */
[----:B------:R-:W-:Y:S05]  /*1330*/  BRA `(.L_x_16) ;  /* 0x0000000000087947 */ /* 0x000fea0003800000 */
.L_x_17:
[----:B------:R-:W-:Y:S02]  /*1340*/  ULDC UR4, c[0x0][0x584] ;  /* 0x0001610000047ab9 */ /* 0x000fe40000000800 */
[----:B-1----:R-:W-:-:S07]  /*1350*/  IMAD.U32 R57, RZ, RZ, UR4 ;  /* 0x00000004ff397e24 */ /* 0x002fce000f8e00ff */
.L_x_16:
[----:B------:R-:W-:-:S13]  /*1360*/  LOP3.LUT P0, RZ, R0, 0xff, RZ, 0xc0, !PT ;  /* 0x000000ff00ff7812 */ /* 0x000fda000780c0ff */
[----:B------:R-:W-:Y:S05]  /*1370*/  @!P0 EXIT ;  /* 0x000000000000894d */ /* 0x000fea0003800000 */
[----:B------:R-:W-:Y:S01]  /*1380*/  ULDC UR4, c[0x0][0x28c] ;  /* 0x0000a30000047ab9 */ /* 0x000fe20000000800 */
[----:B------:R-:W-:Y:S01]  /*1390*/  LOP3.LUT R58, R19, 0x1, RZ, 0xfc, !PT ;  /* 0x00000001133a7812 */ /* 0x000fe200078efcff */
[----:B------:R-:W-:Y:S01]  /*13a0*/  UIADD3 UR4, UR4, 0x1f, URZ ;  /* 0x0000001f04047890 */ /* 0x000fe2000fffe03f */
[----:B------:R-:W-:Y:S01]  /*13b0*/  UMOV UR38, URZ ;  /* 0x0000003f00267c82 */ /* 0x000fe20008000000 */
[----:B------:R-:W-:Y:S02]  /*13c0*/  UMOV UR39, URZ ;  /* 0x0000003f00277c82 */ /* 0x000fe40008000000 */
[----:B------:R-:W-:-:S04]  /*13d0*/  USHF.R.S32.HI UR5, URZ, 0x1f, UR4 ;  /* 0x0000001f3f057899 */ /* 0x000fc80008011404 */
[----:B------:R-:W-:-:S04]  /*13e0*/  ULEA.HI UR5, UR5, UR4, URZ, 0x5 ;  /* 0x0000000405057291 */ /* 0x000fc8000f8f283f */
[----:B------:R-:W-:-:S12]  /*13f0*/  USHF.R.S32.HI UR40, URZ, 0x5, UR5 ;  /* 0x000000053f287899 */ /* 0x000fd80008011405 */
.L_x_101:
[----:B------:R-:W-:Y:S01]  /*1400*/  LOP3.LUT R0, R18, 0x80, RZ, 0xc0, !PT ;  /* 0x0000008012007812 */ /* 0x000fe200078ec0ff */
[----:B--2---:R-:W2:Y:S01]  /*1410*/  S2UR UR7, SR_CgaCtaId ;  /* 0x00000000000779c3 */ /* 0x004ea20000008800 */
[----:B------:R-:W-:Y:S02]  /*1420*/  UMOV UR6, 0x400 ;  /* 0x0000040000067882 */ /* 0x000fe40000000000 */
[----:B------:R-:W-:-:S06]  /*1430*/  SHF.R.U32.HI R0, RZ, 0x7, R0 ;  /* 0x00000007ff007819 */ /* 0x000fcc0000011600 */
[----:B---3--:R-:W3:Y:S01]  /*1440*/  SHFL.IDX PT, R0, R0, RZ, 0x1f ;  /* 0x00001fff00007589 */ /* 0x008ee200000e0000 */
[----:B--2---:R-:W-:Y:S01]  /*1450*/  ULEA UR6, UR7, UR6, 0x18 ;  /* 0x0000000607067291 */ /* 0x004fe2000f8ec03f */
[----:B---3--:R-:W-:-:S13]  /*1460*/  R2UR UR4, R0 ;  /* 0x00000000000472ca */ /* 0x008fda00000e0000 */
[----:B------:R-:W-:-:S04]  /*1470*/  ULEA.HI UR5, UR4, UR4, URZ, 0x1 ;  /* 0x0000000404057291 */ /* 0x000fc8000f8f083f */
[----:B------:R-:W-:-:S04]  /*1480*/  ULOP3.LUT UR5, UR5, 0xffffe, URZ, 0xc0, !UPT ;  /* 0x000ffffe05057892 */ /* 0x000fc8000f8ec03f */
[----:B------:R-:W-:-:S03]  /*1490*/  UIADD3 UR5, UR4, -UR5, URZ ;  /* 0x8000000504057290 */ /* 0x000fc6000fffe03f */
[----:B------:R-:W-:Y:S01]  /*14a0*/  ULDC UR4, c[0x0][0x28c] ;  /* 0x0000a30000047ab9 */ /* 0x000fe20000000800 */
[----:B------:R-:W-:Y:S01]  /*14b0*/  ULEA UR5, UR5, UR6, 0xc ;  /* 0x0000000605057291 */ /* 0x000fe2000f8e603f */
[----:B------:R-:W-:-:S03]  /*14c0*/  ISETP.LT.AND P0, PT, RZ, UR4, PT ;  /* 0x00000004ff007c0c */ /* 0x000fc6000bf01270 */
[----:B------:R-:W-:-:S04]  /*14d0*/  UIADD3 UR5, UR5, 0x200, URZ ;  /* 0x0000020005057890 */ /* 0x000fc8000fffe03f */
[----:B------:R-:W-:-:S04]  /*14e0*/  USHF.R.U32.HI UR5, URZ, 0x4, UR5 ;  /* 0x000000043f057899 */ /* 0x000fc80008011605 */
[----:B------:R-:W-:Y:S02]  /*14f0*/  ULOP3.LUT UR41, UR5, 0x3fff, URZ, 0xc0, !UPT ;  /* 0x00003fff05297892 */ /* 0x000fe4000f8ec03f */
[----:B01---5:R-:W-:Y:S10]  /*1500*/  @P0 BRA `(.L_x_18) ;  /* 0x0000000000400947 */ /* 0x023ff40003800000 */
[----:B------:R-:W-:Y:S01]  /*1510*/  MOV R0, 0x0 ;  /* 0x0000000000007802 */ /* 0x000fe20000000f00 */
[----:B------:R-:W-:Y:S01]  /*1520*/  ULDC.64 UR4, c[0x4][0x68] ;  /* 0x01001a0000047ab9 */ /* 0x000fe20000000a00 */
[----:B------:R-:W-:Y:S01]  /*1530*/  ULDC.64 UR6, c[0x4][0x8] ;  /* 0x0100020000067ab9 */ /* 0x000fe20000000a00 */
[----:B01----:R-:W-:Y:S01]  /*1540*/  IMAD.U32 R4, RZ, RZ, UR4 ;  /* 0x00000004ff047e24 */ /* 0x003fe2000f8e00ff */
[----:B------:R0:W1:Y:S01]  /*1550*/  LDC.64 R14, c[0x4][R0] ;  /* 0x01000000000e7b82 */ /* 0x0000620000000a00 */
[----:B------:R-:W-:Y:S01]  /*1560*/  IMAD.U32 R5, RZ, RZ, UR5 ;  /* 0x00000005ff057e24 */ /* 0x000fe2000f8e00ff */
[----:B------:R-:W-:Y:S01]  /*1570*/  ULDC.64 UR4, c[0x4][0x70] ;  /* 0x01001c0000047ab9 */ /* 0x000fe20000000a00 */
[----:B------:R-:W-:Y:S02]  /*1580*/  IMAD.U32 R10, RZ, RZ, UR6 ;  /* 0x00000006ff0a7e24 */ /* 0x000fe4000f8e00ff */
[----:B------:R-:W-:Y:S02]  /*1590*/  IMAD.U32 R6, RZ, RZ, UR4 ;  /* 0x00000004ff067e24 */ /* 0x000fe4000f8e00ff */
[----:B------:R-:W-:-:S02]  /*15a0*/  IMAD.U32 R7, RZ, RZ, UR5 ;  /* 0x00000005ff077e24 */ /* 0x000fc4000f8e00ff */
[----:B------:R-:W-:Y:S02]  /*15b0*/  IMAD.U32 R11, RZ, RZ, UR7 ;  /* 0x00000007ff0b7e24 */ /* 0x000fe4000f8e00ff */
[----:B------:R-:W-:Y:S02]  /*15c0*/  IMAD.MOV.U32 R8, RZ, RZ, 0x1e1 ;  /* 0x000001e1ff087424 */ /* 0x000fe400078e00ff */
[----:B------:R-:W-:Y:S02]  /*15d0*/  IMAD.MOV.U32 R12, RZ, RZ, 0x1 ;  /* 0x00000001ff0c7424 */ /* 0x000fe400078e00ff */
[----:B0-----:R-:W-:-:S07]  /*15e0*/  IMAD.MOV.U32 R13, RZ, RZ, RZ ;  /* 0x000000ffff0d7224 */ /* 0x001fce00078e00ff */
[----:B------:R-:W-:-:S07]  /*15f0*/  LEPC R20, `(.L_x_18) ;  /* 0x000000001014794e */ /* 0x000fce0000000000 */
[----:B-1---5:R-:W-:Y:S05]  /*1600*/  CALL.ABS.NOINC R14 ;  /* 0x000000000e007343 */ /* 0x022fea0003c00000 */
.L_x_18:
[----:B------:R-:W-:-:S13]  /*1610*/  ISETP.NE.AND P0, PT, R58, 0x3, PT ;  /* 0x000000033a00780c */ /* 0x000fda0003f05270 */
[----:B------:R-:W-:Y:S05]  /*1620*/  @!P0 BRA `(.L_x_19) ;  /* 0x0000000000048947 */ /* 0x000fea0003800000 */
[----:B------:R-:W-:Y:S01]  /*1630*/  BPT.TRAP 0x1 ;  /* 0x000000040000795c */ /* 0x000fe20000300000 */
.L_x_19:
[----:B------:R-:W2:Y:S01]  /*1640*/  S2UR UR5, SR_CgaCtaId ;  /* 0x00000000000579c3 */ /* 0x000ea20000008800 */
[----:B------:R-:W-:Y:S01]  /*1650*/  UMOV UR4, 0x400 ;  /* 0x0000040000047882 */ /* 0x000fe20000000000 */
[----:B------:R-:W-:Y:S02]  /*1660*/  IMAD.U32 R0, RZ, RZ, UR38 ;  /* 0x00000026ff007e24 */ /* 0x000fe4000f8e00ff */
[----:B------:R-:W-:-:S03]  /*1670*/  IMAD.U32 R3, RZ, RZ, UR39 ;  /* 0x00000027ff037e24 */ /* 0x000fc6000f8e00ff */
[----:B------:R-:W-:Y:S01]  /*1680*/  SHF.L.U32 R0, R0, 0x1f, RZ ;  /* 0x0000001f00007819 */ /* 0x000fe200000006ff */
[----:B--2---:R-:W-:-:S06]  /*1690*/  ULEA UR4, UR5, UR4, 0x18 ;  /* 0x0000000405047291 */ /* 0x004fcc000f8ec03f */
[----:B------:R-:W-:-:S04]  /*16a0*/  IMAD.U32 R6, RZ, RZ, UR4 ;  /* 0x00000004ff067e24 */ /* 0x000fc8000f8e00ff */
[----:B------:R-:W-:-:S04]  /*16b0*/  IMAD R3, R3, 0x8, R6 ;  /* 0x0000000803037824 */ /* 0x000fc800078e0206 */
[----:B------:R2:W3:Y:S01]  /*16c0*/  SYNCS.PHASECHK.TRANS64.TRYWAIT P1, [R3+URZ], R0 ;  /* 0x00000000030075a7 */ /* 0x0004e2000802017f */
[----:B------:R-:W-:Y:S05]  /*16d0*/  @!P0 BRA `(.L_x_20) ;  /* 0x0000000000048947 */ /* 0x000fea0003800000 */
[----:B------:R-:W-:Y:S01]  /*16e0*/  BPT.TRAP 0x1 ;  /* 0x000000040000795c */ /* 0x000fe20000300000 */
.L_x_20:
[----:B---3--:R-:W-:Y:S05]  /*16f0*/  @P1 BRA `(.L_x_21) ;  /* 0x0000000000081947 */ /* 0x008fea0003800000 */
[----:B------:R-:W3:Y:S02]  /*1700*/  SYNCS.PHASECHK.TRANS64.TRYWAIT P1, [R3+URZ], R0 ;  /* 0x00000000030075a7 */ /* 0x000ee4000802017f */
[----:B---3--:R-:W-:Y:S05]  /*1710*/  @!P1 BRA `(.L_x_22) ;  /* 0x0000005000589947 */ /* 0x008fea0003800000 */
.L_x_21:
[----:B------:R-:W-:-:S04]  /*1720*/  UISETP.LT.AND UP0, UPT, UR40, 0x1, UPT ;  /* 0x000000012800788c */ /* 0x000fc8000bf01270 */
[----:B------:R-:W-:-:S06]  /*1730*/  USEL UR4, UR40, 0x1, UP0 ;  /* 0x0000000128047887 */ /* 0x000fcc0008000000 */
[----:B--23--:R-:W-:Y:S01]  /*1740*/  IMAD.U32 R0, RZ, RZ, UR4 ;  /* 0x00000004ff007e24 */ /* 0x00cfe2000f8e00ff */
[----:B------:R-:W-:Y:S05]  /*1750*/  WARPSYNC.ALL ;  /* 0x0000000000007948 */ /* 0x000fea0003800000 */
[----:B------:R-:W-:-:S04]  /*1760*/  IADD3 R0, -R0, UR40, RZ ;  /* 0x0000002800007c10 */ /* 0x000fc8000fffe1ff */
[----:B------:R-:W-:Y:S02]  /*1770*/  ISETP.GE.AND P1, PT, R0, 0x1, PT ;  /* 0x000000010000780c */ /* 0x000fe40003f26270 */
[----:B------:R-:W-:Y:S01]  /*1780*/  R2UR UR4, R6 ;  /* 0x00000000060472ca */ /* 0x000fe200000e0000 */
[----:B------:R-:W-:Y:S01]  /*1790*/  ULOP3.LUT UR41, UR41, 0x10000, URZ, 0xfc, !UPT ;  /* 0x0001000029297892 */ /* 0x000fe2000f8efc3f */
[----:B------:R-:W-:Y:S01]  /*17a0*/  WARPGROUP.ARRIVE ;  /* 0x00000000000079c5 */ /* 0x000fe20000000000 */
[----:B------:R-:W-:Y:S01]  /*17b0*/  UMOV UR5, 0x80000020 ;  /* 0x8000002000057882 */ /* 0x000fe20000000000 */
[----:B------:R-:W-:-:S09]  /*17c0*/  UMOV UR7, 0x80000020 ;  /* 0x8000002000077882 */ /* 0x000fd20000000000 */
[----:B------:R-:W-:-:S04]  /*17d0*/  UIADD3 UR4, UR4, 0x24200, URZ ;  /* 0x0002420004047890 */ /* 0x000fc8000fffe03f */
[----:B------:R-:W-:-:S04]  /*17e0*/  USHF.R.U32.HI UR4, URZ, 0x4, UR4 ;  /* 0x000000043f047899 */ /* 0x000fc80008011604 */
[----:B------:R-:W-:-:S04]  /*17f0*/  ULOP3.LUT UR4, UR4, 0x3fff, URZ, 0xc0, !UPT ;  /* 0x00003fff04047892 */ /* 0x000fc8000f8ec03f */
[----:B------:R-:W-:Y:S02]  /*1800*/  ULOP3.LUT UR9, UR4, 0x10000, URZ, 0xfc, !UPT ;  /* 0x0001000004097892 */ /* 0x000fe4000f8efc3f */
[----:B------:R-:W-:Y:S02]  /*1810*/  ULEA UR4, UR39, UR41, 0x9 ;  /* 0x0000002927047291 */ /* 0x000fe4000f8e483f */
[----:B------:R-:W-:-:S09]  /*1820*/  ULEA UR6, UR39, UR9, 0x8 ;  /* 0x0000000927067291 */ /* 0x000fd2000f8e403f */
[----:B------:R-:W-:Y:S01]  /*1830*/  HGMMA.64x64x16.F32 R24, gdesc[UR4], RZ, !UPT, gsb0 ;  /* 0x00e00000041879f0 */ /* 0x000fe2000c0008ff */
[----:B------:R-:W-:Y:S02]  /*1840*/  UIADD3 UR4, UR4, 0x2, URZ ;  /* 0x0000000204047890 */ /* 0x000fe4000fffe03f */
[----:B------:R-:W-:Y:S01]  /*1850*/  UIADD3 UR6, UR6, 0x2, URZ ;  /* 0x0000000206067890 */ /* 0x000fe2000fffe03f */
[----:B------:R-:W-:Y:S01]  /*1860*/  UMOV UR5, 0x80000020 ;  /* 0x8000002000057882 */ /* 0x000fe20000000000 */
[----:B------:R-:W-:Y:S01]  /*1870*/  UMOV UR7, 0x80000020 ;  /* 0x8000002000077882 */ /* 0x000fe20000000000 */
[----:B------:R-:W-:Y:S02]  /*1880*/  WARPGROUP.DEPBAR.LE gsb0, 0x0 ;  /* 0x00008000000079c5 */ /* 0x000fe40000010000 */
[----:B------:R-:W-:-:S06]  /*1890*/  WARPGROUP.ARRIVE ;  /* 0x00000000000079c5 */ /* 0x000fcc0000000000 */
[----:B------:R-:W-:Y:S03]  /*18a0*/  HGMMA.64x64x16.F32 R24, gdesc[UR4], R24, gsb0 ;  /* 0x00e00000041879f0 */ /* 0x000fe60008000818 */
[----:B------:R-:W-:Y:S02]  /*18b0*/  WARPGROUP.DEPBAR.LE gsb0, 0x0 ;  /* 0x00008000000079c5 */ /* 0x000fe40000010000 */
[----:B------:R-:W-:Y:S05]  /*18c0*/  @!P1 BRA `(.L_x_23) ;  /* 0x0000000000e49947 */ /* 0x000fea0003800000 */
[----:B------:R-:W-:Y:S02]  /*18d0*/  UIADD3 UR4, UR39, 0x1, URZ ;  /* 0x0000000127047890 */ /* 0x000fe4000fffe03f */
[----:B------:R-:W-:Y:S02]  /*18e0*/  IMAD.U32 R3, RZ, RZ, UR39 ;  /* 0x00000027ff037e24 */ /* 0x000fe4000f8e00ff */
[----:B------:R-:W-:-:S04]  /*18f0*/  UISETP.NE.AND UP0, UPT, UR4, 0x12, UPT ;  /* 0x000000120400788c */ /* 0x000fc8000bf05270 */
[----:B------:R-:W-:Y:S02]  /*1900*/  USEL UR5, URZ, 0x1, UP0 ;  /* 0x000000013f057887 */ /* 0x000fe40008000000 */
[----:B------:R-:W-:Y:S02]  /*1910*/  USEL UR8, UR4, URZ, UP0 ;  /* 0x0000003f04087287 */ /* 0x000fe40008000000 */
[----:B------:R-:W-:-:S06]  /*1920*/  ULOP3.LUT UR5, UR38, UR5, URZ, 0x3c, !UPT ;  /* 0x0000000526057292 */ /* 0x000fcc000f8e3c3f */
[----:B------:R-:W-:-:S07]  /*1930*/  IMAD.U32 R7, RZ, RZ, UR5 ;  /* 0x00000005ff077e24 */ /* 0x000fce000f8e00ff */
.L_x_30:
[----:B------:R-:W-:Y:S05]  /*1940*/  @!P0 BRA `(.L_x_24) ;  /* 0x0000000000048947 */ /* 0x000fea0003800000 */
[----:B------:R-:W-:Y:S01]  /*1950*/  BPT.TRAP 0x1 ;  /* 0x000000040000795c */ /* 0x000fe20000300000 */
.L_x_24:
[----:B------:R-:W2:Y:S01]  /*1960*/  S2UR UR5, SR_CgaCtaId ;  /* 0x00000000000579c3 */ /* 0x000ea20000008800 */
[----:B------:R-:W-:Y:S01]  /*1970*/  UMOV UR4, 0x400 ;  /* 0x0000040000047882 */ /* 0x000fe20000000000 */
[----:B01----:R-:W-:Y:S01]  /*1980*/  IMAD.U32 R5, RZ, RZ, UR8 ;  /* 0x00000008ff057e24 */ /* 0x003fe2000f8e00ff */
[----:B------:R-:W-:Y:S01]  /*1990*/  SHF.L.U32 R4, R7, 0x1f, RZ ;  /* 0x0000001f07047819 */ /* 0x000fe200000006ff */
[----:B--2---:R-:W-:-:S06]  /*19a0*/  ULEA UR4, UR5, UR4, 0x18 ;  /* 0x0000000405047291 */ /* 0x004fcc000f8ec03f */
[----:B------:R-:W-:-:S04]  /*19b0*/  IMAD.U32 R6, RZ, RZ, UR4 ;  /* 0x00000004ff067e24 */ /* 0x000fc8000f8e00ff */
[----:B------:R-:W-:-:S04]  /*19c0*/  IMAD R5, R5, 0x8, R6 ;  /* 0x0000000805057824 */ /* 0x000fc800078e0206 */
[----:B------:R0:W1:Y:S01]  /*19d0*/  SYNCS.PHASECHK.TRANS64.TRYWAIT P1, [R5+URZ], R4 ;  /* 0x00000004050075a7 */ /* 0x000062000802017f */
[----:B------:R-:W-:Y:S05]  /*19e0*/  @!P0 BRA `(.L_x_25) ;  /* 0x0000000000048947 */ /* 0x000fea0003800000 */
[----:B------:R-:W-:Y:S01]  /*19f0*/  BPT.TRAP 0x1 ;  /* 0x000000040000795c */ /* 0x000fe20000300000 */
.L_x_25:
[----:B-1----:R-:W-:Y:S05]  /*1a00*/  @P1 BRA `(.L_x_26) ;  /* 0x0000000000081947 */ /* 0x002fea0003800000 */
[----:B------:R-:W1:Y:S02]  /*1a10*/  SYNCS.PHASECHK.TRANS64.TRYWAIT P1, [R5+URZ], R4 ;  /* 0x00000004050075a7 */ /* 0x000e64000802017f */
[----:B-1----:R-:W-:Y:S05]  /*1a20*/  @!P1 BRA `(.L_x_27) ;  /* 0x0000004c00a89947 */ /* 0x002fea0003800000 */
.L_x_26:
[----:B------:R-:W-:Y:S01]  /*1a30*/  ULEA UR4, UR8, UR41, 0x9 ;  /* 0x0000002908047291 */ /* 0x000fe2000f8e483f */
[----:B------:R-:W-:Y:S01]  /*1a40*/  WARPGROUP.ARRIVE ;  /* 0x00000000000079c5 */ /* 0x000fe20000000000 */
[----:B------:R-:W-:Y:S01]  /*1a50*/  ULEA UR6, UR8, UR9, 0x8 ;  /* 0x0000000908067291 */ /* 0x000fe2000f8e403f */
[----:B------:R-:W-:Y:S01]  /*1a60*/  UMOV UR5, 0x80000020 ;  /* 0x8000002000057882 */ /* 0x000fe20000000000 */
[----:B------:R-:W-:-:S07]  /*1a70*/  UMOV UR7, 0x80000020 ;  /* 0x8000002000077882 */ /* 0x000fce0000000000 */
[----:B------:R-:W-:Y:S01]  /*1a80*/  HGMMA.64x64x16.F32 R24, gdesc[UR4], R24, gsb0 ;  /* 0x00e00000041879f0 */ /* 0x000fe20008000818 */
        /* <DEDUP_REMOVED lines=9> */
[----:B------:R-:W-:Y:S01]  /*1b20*/  BPT.TRAP 0x1 ;  /* 0x000000040000795c */ /* 0x000fe20000300000 */
.L_x_28:
[----:B------:R-:W-:-:S13]  /*1b30*/  ISETP.NE.AND P1, PT, R23, RZ, PT ;  /* 0x000000ff1700720c */ /* 0x000fda0003f25270 */
[----:B01----:R-:W-:-:S04]  /*1b40*/  @P1 IMAD R4, R3, 0x8, R6 ;  /* 0x0000000803041824 */ /* 0x003fc800078e0206 */
[----:B------:R-:W-:-:S05]  /*1b50*/  @P1 VIADD R5, R4, 0x90 ;  /* 0x0000009004051836 */ /* 0x000fca0000000000 */
[----:B------:R-:W-:-:S04]  /*1b60*/  @P1 PRMT R5, R22, 0x654, R5 ;  /* 0x0000065416051816 */ /* 0x000fc80000000005 */
[----:B------:R0:W-:Y:S01]  /*1b70*/  @P1 SYNCS.ARRIVE.TRANS64.RED.A1T0 RZ, [R5+URZ], RZ ;  /* 0x000000ff05ff19a7 */ /* 0x0001e2000810043f */
[----:B------:R-:W-:-:S13]  /*1b80*/  ISETP.GT.U32.AND P1, PT, R19, 0x1, PT ;  /* 0x000000011300780c */ /* 0x000fda0003f24070 */
[----:B0-----:R-:W-:Y:S05]  /*1b90*/  @P1 BRA `(.L_x_29) ;  /* 0x0000000000041947 */ /* 0x001fea0003800000 */
[----:B------:R-:W-:Y:S01]  /*1ba0*/  BPT.TRAP 0x1 ;  /* 0x000000040000795c */ /* 0x000fe20000300000 */
.L_x_29:
[----:B------:R-:W-:Y:S01]  /*1bb0*/  UIADD3 UR8, UR8, 0x1, URZ ;  /* 0x0000000108087890 */ /* 0x000fe2000fffe03f */
[C---:B------:R-:W-:Y:S01]  /*1bc0*/  ISETP.GT.AND P2, PT, R0.reuse, 0x1, PT ;  /* 0x000000010000780c */ /* 0x040fe20003f44270 */
[----:B------:R-:W-:Y:S02]  /*1bd0*/  VIADD R3, R3, 0x1 ;  /* 0x0000000103037836 */ /* 0x000fe40000000000 */
[----:B------:R-:W-:Y:S01]  /*1be0*/  UISETP.NE.AND UP0, UPT, UR8, 0x12, UPT ;  /* 0x000000120800788c */ /* 0x000fe2000bf05270 */
[----:B------:R-:W-:Y:S02]  /*1bf0*/  VIADD R0, R0, 0xffffffff ;  /* 0xffffffff00007836 */ /* 0x000fe40000000000 */
[C---:B------:R-:W-:Y:S01]  /*1c00*/  ISETP.NE.AND P1, PT, R3.reuse, 0x12, PT ;  /* 0x000000120300780c */ /* 0x040fe20003f25270 */
[----:B------:R-:W-:Y:S02]  /*1c10*/  USEL UR4, URZ, 0x1, UP0 ;  /* 0x000000013f047887 */ /* 0x000fe40008000000 */
[----:B------:R-:W-:Y:S01]  /*1c20*/  USEL UR8, UR8, URZ, UP0 ;  /* 0x0000003f08087287 */ /* 0x000fe20008000000 */
[----:B------:R-:W-:-:S03]  /*1c30*/  SEL R3, R3, RZ, P1 ;  /* 0x000000ff03037207 */ /* 0x000fc60000800000 */
[----:B------:R-:W-:Y:S01]  /*1c40*/  LOP3.LUT R7, R7, UR4, RZ, 0x3c, !PT ;  /* 0x0000000407077c12 */ /* 0x000fe2000f8e3cff */
[----:B------:R-:W-:Y:S07]  /*1c50*/  @P2 BRA `(.L_x_30) ;  /* 0xfffffffc00382947 */ /* 0x000fee000383ffff */
.L_x_23:
[----:B------:R-:W2:Y:S02]  /*1c60*/  LDC R0, c[0x0][0x28c] ;  /* 0x0000a300ff007b82 */ /* 0x000ea40000000800 */
[----:B--2---:R-:W-:-:S13]  /*1c70*/  ISETP.GE.AND P1, PT, R0, 0x1, PT ;  /* 0x000000010000780c */ /* 0x004fda0003f26270 */
[----:B------:R-:W-:Y:S05]  /*1c80*/  @!P1 BRA `(.L_x_31) ;  /* 0x0000000000509947 */ /* 0x000fea0003800000 */
[----:B------:R-:W-:Y:S05]  /*1c90*/  @!P0 BRA `(.L_x_32) ;  /* 0x0000000000048947 */ /* 0x000fea0003800000 */
[----:B------:R-:W-:Y:S01]  /*1ca0*/  BPT.TRAP 0x1 ;  /* 0x000000040000795c */ /* 0x000fe20000300000 */
.L_x_32:
[----:B------:R-:W-:Y:S01]  /*1cb0*/  ISETP.NE.AND P0, PT, R23, RZ, PT ;  /* 0x000000ff1700720c */ /* 0x000fe20003f05270 */
[----:B------:R-:W-:Y:S01]  /*1cc0*/  BSSY B0, `(.L_x_33) ;  /* 0x000000e000007945 */ /* 0x000fe20003800000 */
[----:B------:R-:W-:-:S11]  /*1cd0*/  ISETP.GT.U32.AND P1, PT, R19, 0x1, PT ;  /* 0x000000011300780c */ /* 0x000fd60003f24070 */
[----:B------:R-:W-:Y:S05]  /*1ce0*/  @!P0 BRA `(.L_x_34) ;  /* 0x00000000002c8947 */ /* 0x000fea0003800000 */
[----:B------:R-:W-:-:S04]  /*1cf0*/  UISETP.LT.AND UP0, UPT, UR40, 0x1, UPT ;  /* 0x000000012800788c */ /* 0x000fc8000bf01270 */
[----:B------:R-:W-:-:S04]  /*1d00*/  USEL UR6, UR40, 0x1, UP0 ;  /* 0x0000000128067887 */ /* 0x000fc80008000000 */
[----:B------:R-:W-:-:S04]  /*1d10*/  UIADD3 UR6, UR39, UR40, -UR6 ;  /* 0x0000002827067290 */ /* 0x000fc8000fffe806 */
[----:B------:R-:W-:-:S04]  /*1d20*/  UIMAD.WIDE.U32 UR4, UR6, 0x38e38e39, URZ ;  /* 0x38e38e39060478a5 */ /* 0x000fc8000f8e003f */
[----:B------:R-:W-:-:S04]  /*1d30*/  USHF.R.U32.HI UR4, URZ, 0x2, UR5 ;  /* 0x000000023f047899 */ /* 0x000fc80008011605 */
[----:B------:R-:W-:-:S06]  /*1d40*/  UIMAD UR6, UR4, -0x12, UR6 ;  /* 0xffffffee040678a4 */ /* 0x000fcc000f8e0206 */
[----:B------:R-:W-:-:S04]  /*1d50*/  IMAD.U32 R3, RZ, RZ, UR6 ;  /* 0x00000006ff037e24 */ /* 0x000fc8000f8e00ff */
[----:B------:R-:W-:-:S04]  /*1d60*/  IMAD R0, R3, 0x8, R6 ;  /* 0x0000000803007824 */ /* 0x000fc800078e0206 */
[----:B------:R-:W-:-:S05]  /*1d70*/  VIADD R3, R0, 0x90 ;  /* 0x0000009000037836 */ /* 0x000fca0000000000 */
[----:B------:R-:W-:-:S04]  /*1d80*/  PRMT R3, R22, 0x654, R3 ;  /* 0x0000065416037816 */ /* 0x000fc80000000003 */
[----:B------:R2:W-:Y:S03]  /*1d90*/  SYNCS.ARRIVE.TRANS64.RED.A1T0 RZ, [R3+URZ], RZ ;  /* 0x000000ff03ff79a7 */ /* 0x0005e6000810043f */
.L_x_34:
[----:B------:R-:W-:Y:S05]  /*1da0*/  BSYNC B0 ;  /* 0x0000000000007941 */ /* 0x000fea0003800000 */
.L_x_33:
[----:B------:R-:W-:Y:S05]  /*1db0*/  @P1 BRA `(.L_x_31) ;  /* 0x0000000000041947 */ /* 0x000fea0003800000 */
[----:B------:R-:W-:Y:S01]  /*1dc0*/  BPT.TRAP 0x1 ;  /* 0x000000040000795c */ /* 0x000fe20000300000 */
.L_x_31:
[----:B------:R-:W3:Y:S01]  /*1dd0*/  LDC R6, c[0x0][0x288] ;  /* 0x0000a200ff067b82 */ /* 0x000ee20000000800 */
[--C-:B------:R-:W-:Y:S01]  /*1de0*/  SHF.R.U32.HI R0, RZ, 0x2, R18.reuse ;  /* 0x00000002ff007819 */ /* 0x100fe20000011612 */
[----:B------:R-:W-:Y:S01]  /*1df0*/  IMAD.SHL.U32 R61, R61, 0x40, RZ ;  /* 0x000000403d3d7824 */ /* 0x000fe200078e00ff */
[----:B01----:R-:W-:Y:S01]  /*1e00*/  SHF.R.U32.HI R5, RZ, 0x7, R18 ;  /* 0x00000007ff057819 */ /* 0x003fe20000011612 */
[----:B------:R-:W-:Y:S01]  /*1e10*/  UIADD3 UR39, UR40, UR39, URZ ;  /* 0x0000002728277290 */ /* 0x000fe2000fffe03f */
[----:B--2---:R-:W-:Y:S01]  /*1e20*/  LOP3.LUT R3, R0, 0x7, RZ, 0xc0, !PT ;  /* 0x0000000700037812 */ /* 0x004fe200078ec0ff */
[C---:B------:R-:W-:Y:S01]  /*1e30*/  IMAD.SHL.U32 R10, R18.reuse, 0x2, RZ ;  /* 0x00000002120a7824 */ /* 0x040fe200078e00ff */
[----:B------:R-:W-:Y:S01]  /*1e40*/  LOP3.LUT R0, R5, 0x1, RZ, 0xc0, !PT ;  /* 0x0000000105007812 */ /* 0x000fe200078ec0ff */
[----:B------:R-:W-:Y:S01]  /*1e50*/  UISETP.GT.U32.AND UP0, UPT, UR39, 0x11, UPT ;  /* 0x000000112700788c */ /* 0x000fe2000bf04070 */
[C---:B------:R-:W-:Y:S01]  /*1e60*/  LOP3.LUT R5, R18.reuse, 0x3, RZ, 0xc0, !PT ;  /* 0x0000000312057812 */ /* 0x040fe200078ec0ff */
[----:B------:R-:W-:Y:S01]  /*1e70*/  ULDC UR7, c[0x0][0x284] ;  /* 0x0000a10000077ab9 */ /* 0x000fe20000000800 */
[----:B------:R-:W-:Y:S01]  /*1e80*/  LOP3.LUT R4, R18, 0x60, RZ, 0xc0, !PT ;  /* 0x0000006012047812 */ /* 0x000fe200078ec0ff */
[----:B------:R-:W-:Y:S01]  /*1e90*/  IMAD.SHL.U32 R8, R0, 0x40, RZ ;  /* 0x0000004000087824 */ /* 0x000fe200078e00ff */
[----:B------:R-:W-:Y:S01]  /*1ea0*/  UISETP.LT.U32.AND UP0, UPT, UR40, 0x12, UP0 ;  /* 0x000000122800788c */ /* 0x000fe20008701070 */
[----:B------:R-:W-:Y:S01]  /*1eb0*/  SHF.R.S32.HI R15, RZ, 0x1f, R59 ;  /* 0x0000001fff0f7819 */ /* 0x000fe2000001143b */
[----:B------:R-:W-:Y:S01]  /*1ec0*/  UISETP.GE.U32.AND UP1, UPT, UR40, 0x12, UPT ;  /* 0x000000122800788c */ /* 0x000fe2000bf26070 */
[----:B------:R-:W-:Y:S01]  /*1ed0*/  SHF.R.U32.HI R4, RZ, 0x1, R4 ;  /* 0x00000001ff047819 */ /* 0x000fe20000011604 */
[----:B------:R-:W-:Y:S01]  /*1ee0*/  ULDC.64 UR8, c[0x0][0x5d0] ;  /* 0x0001740000087ab9 */ /* 0x000fe20000000a00 */
[C---:B------:R-:W-:Y:S01]  /*1ef0*/  LOP3.LUT R10, R61.reuse, 0x6, R10, 0xf8, !PT ;  /* 0x000000063d0a7812 */ /* 0x040fe200078ef80a */
[----:B------:R-:W-:Y:S01]  /*1f00*/  UIMAD.WIDE.U32 UR4, UR39, 0x38e38e39, URZ ;  /* 0x38e38e39270478a5 */ /* 0x000fe2000f8e003f */
[--C-:B------:R-:W-:Y:S01]  /*1f10*/  IADD3 R7, RZ, -R4, -R3.reuse ;  /* 0x80000004ff077210 */ /* 0x100fe20007ffe803 */
[----:B------:R-:W-:Y:S01]  /*1f20*/  USEL UR6, URZ, 0x1, !UP0 ;  /* 0x000000013f067887 */ /* 0x000fe2000c000000 */
[----:B------:R-:W-:Y:S01]  /*1f30*/  LOP3.LUT R3, R8, 0x40, R3, 0xe2, !PT ;  /* 0x0000004008037812 */ /* 0x000fe200078ee203 */
[C---:B------:R-:W-:Y:S01]  /*1f40*/  IMAD.WIDE R8, R60.reuse, 0x80, RZ ;  /* 0x000000803c087825 */ /* 0x040fe200078e02ff */
[----:B---3--:R-:W-:Y:S01]  /*1f50*/  ISETP.GE.AND P0, PT, R61, R6, PT ;  /* 0x000000063d00720c */ /* 0x008fe20003f06270 */
[----:B------:R-:W-:Y:S01]  /*1f60*/  USHF.R.U32.HI UR4, URZ, 0x2, UR5 ;  /* 0x000000023f047899 */ /* 0x000fe20008011605 */
[----:B------:R-:W-:Y:S01]  /*1f70*/  SHF.R.S32.HI R11, RZ, 0x1f, R10 ;  /* 0x0000001fff0b7819 */ /* 0x000fe2000001140a */
[----:B------:R-:W-:Y:S01]  /*1f80*/  IMAD R12, R5, -0x2, R6 ;  /* 0xfffffffe050c7824 */ /* 0x000fe200078e0206 */
[----:B------:R-:W-:Y:S01]  /*1f90*/  ULOP3.LUT UR38, UR38, UR6, URZ, 0x3c, !UPT ;  /* 0x0000000626267292 */ /* 0x000fe2000f8e3c3f */
[----:B------:R-:W-:Y:S01]  /*1fa0*/  IMAD.SHL.U32 R5, R60, 0x80, RZ ;  /* 0x000000803c057824 */ /* 0x000fe200078e00ff */
[----:B------:R-:W-:Y:S01]  /*1fb0*/  LOP3.LUT R73, R8, R3, R4, 0xfe, !PT ;  /* 0x0000000308497212 */ /* 0x000fe200078efe04 */
[----:B------:R-:W-:Y:S01]  /*1fc0*/  IMAD R6, R15, UR8, RZ ;  /* 0x000000080f067c24 */ /* 0x000fe2000f8e02ff */
[----:B------:R-:W-:Y:S01]  /*1fd0*/  UIMAD UR39, UR4, -0x12, UR39 ;  /* 0xffffffee042778a4 */ /* 0x000fe2000f8e0227 */
[----:B------:R-:W-:Y:S01]  /*1fe0*/  IMAD R0, R0, -0x40, R7 ;  /* 0xffffffc000007824 */ /* 0x000fe200078e0207 */
[----:B------:R-:W-:Y:S01]  /*1ff0*/  ISETP.GE.OR P0, PT, R5, UR7, P0 ;  /* 0x0000000705007c0c */ /* 0x000fe20008706670 */
[C---:B------:R-:W-:Y:S01]  /*2000*/  IMAD R13, R59.reuse, UR9, R6 ;  /* 0x000000093b0d7c24 */ /* 0x040fe2000f8e0206 */
[----:B------:R-:W-:Y:S01]  /*2010*/  @UP1 ULOP3.LUT UR38, UR38, 0x1, UR4, 0x78, !UPT ;  /* 0x0000000126261892 */ /* 0x000fe2000f8e7804 */
[----:B------:R-:W-:Y:S01]  /*2020*/  IMAD.WIDE.U32 R6, R59, UR8, R10 ;  /* 0x000000083b067c25 */ /* 0x000fe2000f8e000a */
[----:B------:R-:W-:-:S03]  /*2030*/  IADD3 R3, -R5, UR7, R0 ;  /* 0x0000000705037c10 */ /* 0x000fc6000fffe100 */
[----:B------:R-:W-:Y:S02]  /*2040*/  IMAD.IADD R7, R7, 0x1, R13 ;  /* 0x0000000107077824 */ /* 0x000fe400078e020d */
[----:B------:R-:W-:Y:S02]  /*2050*/  IMAD.IADD R4, R12, 0x1, -R61 ;  /* 0x000000010c047824 */ /* 0x000fe400078e0a3d */
[----:B------:R-:W-:Y:S02]  /*2060*/  IMAD.MOV.U32 R0, RZ, RZ, -0x1 ;  /* 0xffffffffff007424 */ /* 0x000fe400078e00ff */
[----:B------:R-:W-:Y:S05]  /*2070*/  @P0 BRA `(.L_x_35) ;  /* 0x0000002000a40947 */ /* 0x000fea0003800000 */
[----:B------:R-:W0:Y:S01]  /*2080*/  LDC.64 R66, c[0x0][0x5c8] ;  /* 0x00017200ff427b82 */ /* 0x000e220000000a00 */
[----:B-----5:R-:W-:Y:S01]  /*2090*/  FSETP.NEU.AND P0, PT, R57, RZ, PT ;  /* 0x000000ff3900720b */ /* 0x020fe20003f0d000 */
[----:B------:R-:W-:Y:S01]  /*20a0*/  BSSY B0, `(.L_x_35) ;  /* 0x0000226000007945 */ /* 0x000fe20003800000 */
[----:B------:R-:W-:-:S04]  /*20b0*/  ISETP.GT.AND P2, PT, R4, RZ, PT ;  /* 0x000000ff0400720c */ /* 0x000fc80003f44270 */
[----:B------:R-:W-:Y:S01]  /*20c0*/  ISETP.GT.AND P1, PT, R3, RZ, P2 ;  /* 0x000000ff0300720c */ /* 0x000fe20001724270 */
[-C--:B0-----:R-:W-:Y:S02]  /*20d0*/  IMAD R12, R9, R66.reuse, RZ ;  /* 0x00000042090c7224 */ /* 0x081fe400078e02ff */
[----:B------:R-:W-:-:S04]  /*20e0*/  IMAD.WIDE.U32 R60, R73, R66, R6 ;  /* 0x00000042493c7225 */ /* 0x000fc800078e0006 */
[----:B------:R-:W-:-:S04]  /*20f0*/  IMAD R5, R73, R67, R12 ;  /* 0x0000004349057224 */ /* 0x000fc800078e020c */
[----:B------:R-:W-:Y:S01]  /*2100*/  IMAD.IADD R75, R61, 0x1, R5 ;  /* 0x000000013d4b7824 */ /* 0x000fe200078e0205 */
[----:B------:R-:W-:Y:S06]  /*2110*/  @!P0 BRA `(.L_x_36) ;  /* 0x0000001400e88947 */ /* 0x000fec0003800000 */
[----:B------:R-:W0:Y:S01]  /*2120*/  LDC.64 R64, c[0x0][0x5b8] ;  /* 0x00016e00ff407b82 */ /* 0x000e220000000a00 */
[----:B------:R-:W-:-:S07]  /*2130*/  ULDC.64 UR4, c[0x0][0x5c0] ;  /* 0x0001700000047ab9 */ /* 0x000fce0000000a00 */
[----:B------:R-:W1:Y:S08]  /*2140*/  LDC.64 R68, c[0x0][0x5b0] ;  /* 0x00016c00ff447b82 */ /* 0x000e700000000a00 */
[----:B------:R-:W2:Y:S01]  /*2150*/  LDC.64 R70, c[0x0][0x5a8] ;  /* 0x00016a00ff467b82 */ /* 0x000ea20000000a00 */
[-C--:B0-----:R-:W-:Y:S02]  /*2160*/  IMAD R6, R15, R64.reuse, RZ ;  /* 0x000000400f067224 */ /* 0x081fe400078e02ff */
[----:B------:R-:W-:-:S04]  /*2170*/  IMAD.WIDE.U32 R62, R59, R64, R10 ;  /* 0x000000403b3e7225 */ /* 0x000fc800078e000a */
[----:B------:R-:W-:Y:S02]  /*2180*/  IMAD R61, R59, R65, R6 ;  /* 0x000000413b3d7224 */ /* 0x000fe400078e0206 */
[-C--:B-1----:R-:W-:Y:S02]  /*2190*/  IMAD R8, R9, R68.reuse, RZ ;  /* 0x0000004409087224 */ /* 0x082fe400078e02ff */
[----:B------:R-:W-:Y:S02]  /*21a0*/  IMAD.IADD R13, R63, 0x1, R61 ;  /* 0x000000013f0d7824 */ /* 0x000fe400078e023d */
[----:B------:R-:W-:Y:S02]  /*21b0*/  IMAD.MOV.U32 R12, RZ, RZ, R62 ;  /* 0x000000ffff0c7224 */ /* 0x000fe400078e003e */
[C---:B------:R-:W-:Y:S02]  /*21c0*/  IMAD R65, R73.reuse, R69, R8 ;  /* 0x0000004549417224 */ /* 0x040fe400078e0208 */
[----:B------:R-:W-:-:S04]  /*21d0*/  IMAD.WIDE.U32 R6, R73, R68, R12 ;  /* 0x0000004449067225 */ /* 0x000fc800078e000c */
[----:B------:R-:W-:Y:S01]  /*21e0*/  IMAD.IADD R5, R7, 0x1, R65 ;  /* 0x0000000107057824 */ /* 0x000fe200078e0241 */
[----:B--2---:R-:W-:-:S04]  /*21f0*/  LEA R14, P0, R6, R70, 0x1 ;  /* 0x00000046060e7211 */ /* 0x004fc800078008ff */
[----:B------:R-:W-:-:S05]  /*2200*/  LEA.HI.X R15, R6, R71, R5, 0x1, P0 ;  /* 0x00000047060f7211 */ /* 0x000fca00000f0c05 */
[----:B------:R0:W2:Y:S01]  /*2210*/  @P1 LDG.E.LTC128B.U16 R5, desc[UR36][R14.64] ;  /* 0x000000240e051981 */ /* 0x0000a2000c1e1520 */
[----:B------:R-:W-:Y:S01]  /*2220*/  IMAD.WIDE.U32 R6, R73, R68, R10 ;  /* 0x0000004449067225 */ /* 0x000fe200078e000a */
[----:B------:R-:W-:Y:S03]  /*2230*/  BSSY B1, `(.L_x_37) ;  /* 0x0000013000017945 */ /* 0x000fe60003800000 */
[----:B------:R-:W-:Y:S02]  /*2240*/  IMAD.IADD R7, R65, 0x1, R7 ;  /* 0x0000000141077824 */ /* 0x000fe400078e0207 */
[----:B------:R-:W-:Y:S01]  /*2250*/  IMAD.WIDE.U32 R20, R59, R64, R6 ;  /* 0x000000403b147225 */ /* 0x000fe200078e0006 */
[----:B0-----:R-:W-:-:S03]  /*2260*/  SHF.L.U64.HI R15, R68, 0x3, R69 ;  /* 0x00000003440f7819 */ /* 0x001fc60000010245 */
[----:B------:R-:W-:Y:S01]  /*2270*/  IMAD.IADD R7, R61, 0x1, R21 ;  /* 0x000000013d077824 */ /* 0x000fe200078e0215 */
[----:B------:R-:W-:Y:S01]  /*2280*/  LEA R6, P4, R20, R70, 0x1 ;  /* 0x0000004614067211 */ /* 0x000fe200078808ff */
[----:B------:R-:W-:-:S03]  /*2290*/  IMAD.SHL.U32 R14, R68, 0x8, RZ ;  /* 0x00000008440e7824 */ /* 0x000fc600078e00ff */
[----:B------:R-:W-:Y:S01]  /*22a0*/  LEA.HI.X R7, R20, R71, R7, 0x1, P4 ;  /* 0x0000004714077211 */ /* 0x000fe200020f0c07 */
[----:B--2---:R-:W-:-:S05]  /*22b0*/  HADD2.F32 R8, -RZ, R5.H0_H0 ;  /* 0x20000005ff087230 */ /* 0x004fca0000004100 */
[----:B------:R-:W-:Y:S01]  /*22c0*/  FMUL R9, R8, R57 ;  /* 0x0000003908097220 */ /* 0x000fe20000400000 */
[----:B------:R-:W-:-:S03]  /*22d0*/  LEA R8, P0, R60, UR4, 0x1 ;  /* 0x000000043c087c11 */ /* 0x000fc6000f8008ff */
[----:B------:R-:W-:Y:S01]  /*22e0*/  FFMA R24, R24, R56, R9 ;  /* 0x0000003818187223 */ /* 0x000fe20000000009 */
[----:B------:R-:W-:Y:S02]  /*22f0*/  LEA.HI.X R9, R60, UR5, R75, 0x1, P0 ;  /* 0x000000053c097c11 */ /* 0x000fe400080f0c4b */
[----:B------:R-:W-:Y:S02]  /*2300*/  ISETP.GT.AND P0, PT, R4, 0x1, PT ;  /* 0x000000010400780c */ /* 0x000fe40003f04270 */
[----:B------:R-:W-:Y:S02]  /*2310*/  F2FP.F16.F32.PACK_AB R24, RZ, R24 ;  /* 0x00000018ff18723e */ /* 0x000fe400000000ff */
[----:B------:R-:W-:-:S03]  /*2320*/  ISETP.GT.AND P3, PT, R3, RZ, P0 ;  /* 0x000000ff0300720c */ /* 0x000fc60000764270 */
[----:B------:R0:W-:Y:S10]  /*2330*/  @P1 STG.E.U16 desc[UR36][R8.64], R24 ;  /* 0x0000001808001986 */ /* 0x0001f4000c101524 */
[----:B------:R-:W-:Y:S05]  /*2340*/  @!P3 BRA `(.L_x_38) ;  /* 0x000000000004b947 */ /* 0x000fea0003800000 */
[----:B------:R1:W5:Y:S02]  /*2350*/  LDG.E.LTC128B.U16 R5, desc[UR36][R6.64+0x2] ;  /* 0x0000022406057981 */ /* 0x000364000c1e1520 */
.L_x_38:
[----:B------:R-:W-:Y:S05]  /*2360*/  BSYNC B1 ;  /* 0x0000000000017941 */ /* 0x000fea0003800000 */
.L_x_37:
[----:B-----5:R-:W-:Y:S01]  /*2370*/  HADD2.F32 R12, -RZ, R5.H0_H0 ;  /* 0x20000005ff0c7230 */ /* 0x020fe20000004100 */
[----:B------:R-:W-:Y:S01]  /*2380*/  ISETP.GT.AND P2, PT, R3, 0x8, P2 ;  /* 0x000000080300780c */ /* 0x000fe20001744270 */
[----:B------:R-:W-:Y:S01]  /*2390*/  IMAD.WIDE.U32 R20, R73, R68, R14 ;  /* 0x0000004449147225 */ /* 0x000fe200078e000e */
[----:B0-----:R-:W-:-:S03]  /*23a0*/  PRMT R24, R5, 0x7610, R24 ;  /* 0x0000761005187816 */ /* 0x001fc60000000018 */
[----:B------:R-:W-:Y:S01]  /*23b0*/  FMUL R12, R12, R57 ;  /* 0x000000390c0c7220 */ /* 0x000fe20000400000 */
[----:B------:R-:W-:Y:S01]  /*23c0*/  IMAD.IADD R65, R65, 0x1, R21 ;  /* 0x0000000141417824 */ /* 0x000fe200078e0215 */
[----:B------:R-:W-:Y:S02]  /*23d0*/  IADD3 R62, P1, R62, R20, RZ ;  /* 0x000000143e3e7210 */ /* 0x000fe40007f3e0ff */
[----:B------:R-:W-:-:S03]  /*23e0*/  FFMA R12, R25, R56, R12 ;  /* 0x00000038190c7223 */ /* 0x000fc6000000000c */
[----:B------:R-:W-:Y:S01]  /*23f0*/  IMAD.X R13, R65, 0x1, R13, P1 ;  /* 0x00000001410d7824 */ /* 0x000fe200008e060d */
[C---:B------:R-:W-:Y:S02]  /*2400*/  LEA R14, P1, R62.reuse, R70, 0x1 ;  /* 0x000000463e0e7211 */ /* 0x040fe400078208ff */
[----:B------:R-:W-:Y:S02]  /*2410*/  F2FP.F16.F32.PACK_AB R12, RZ, R12 ;  /* 0x0000000cff0c723e */ /* 0x000fe400000000ff */
[----:B------:R-:W-:Y:S02]  /*2420*/  LEA.HI.X R15, R62, R71, R13, 0x1, P1 ;  /* 0x000000473e0f7211 */ /* 0x000fe400008f0c0d */
[----:B------:R-:W-:-:S05]  /*2430*/  PRMT R21, R12, 0x7610, R21 ;  /* 0x000076100c157816 */ /* 0x000fca0000000015 */
[----:B------:R0:W-:Y:S04]  /*2440*/  @P3 STG.E.U16 desc[UR36][R8.64+0x2], R21 ;  /* 0x0000021508003986 */ /* 0x0001e8000c101524 */
[----:B------:R-:W2:Y:S01]  /*2450*/  @P2 LDG.E.LTC128B.U16 R24, desc[UR36][R14.64] ;  /* 0x000000240e182981 */ /* 0x000ea2000c1e1520 */
[----:B------:R-:W-:Y:S01]  /*2460*/  IADD3 R20, P1, R10, R20, RZ ;  /* 0x000000140a147210 */ /* 0x000fe20007f3e0ff */
[----:B------:R-:W-:Y:S01]  /*2470*/  BSSY B1, `(.L_x_39) ;  /* 0x0000011000017945 */ /* 0x000fe20003800000 */
[C---:B------:R-:W-:Y:S02]  /*2480*/  SHF.L.U64.HI R13, R66.reuse, 0x4, R67 ;  /* 0x00000004420d7819 */ /* 0x040fe40000010243 */
[----:B------:R-:W-:Y:S01]  /*2490*/  ISETP.GT.AND P0, PT, R3, 0x8, P0 ;  /* 0x000000080300780c */ /* 0x000fe20000704270 */
[----:B0-----:R-:W-:Y:S01]  /*24a0*/  IMAD.X R21, R11, 0x1, R65, P1 ;  /* 0x000000010b157824 */ /* 0x001fe200008e0641 */
[----:B------:R-:W-:Y:S01]  /*24b0*/  LEA R12, P1, R66, R8, 0x4 ;  /* 0x00000008420c7211 */ /* 0x000fe200078220ff */
[----:B------:R-:W-:-:S04]  /*24c0*/  IMAD.WIDE.U32 R20, R59, R64, R20 ;  /* 0x000000403b147225 */ /* 0x000fc800078e0014 */
[----:B------:R-:W-:Y:S02]  /*24d0*/  IMAD.X R13, R13, 0x1, R9, P1 ;  /* 0x000000010d0d7824 */ /* 0x000fe400008e0609 */
[----:B------:R-:W-:Y:S02]  /*24e0*/  IMAD.IADD R11, R61, 0x1, R21 ;  /* 0x000000013d0b7824 */ /* 0x000fe400078e0215 */
[----:B--2---:R-:W-:-:S05]  /*24f0*/  HADD2.F32 R10, -RZ, R24.H0_H0 ;  /* 0x20000018ff0a7230 */ /* 0x004fca0000004100 */
[----:B------:R-:W-:Y:S01]  /*2500*/  FMUL R5, R10, R57 ;  /* 0x000000390a057220 */ /* 0x000fe20000400000 */
[----:B------:R-:W-:-:S03]  /*2510*/  LEA R10, P3, R20, R70, 0x1 ;  /* 0x00000046140a7211 */ /* 0x000fc600078608ff */
[----:B------:R-:W-:Y:S01]  /*2520*/  FFMA R5, R26, R56, R5 ;  /* 0x000000381a057223 */ /* 0x000fe20000000005 */
[----:B------:R-:W-:-:S04]  /*2530*/  LEA.HI.X R11, R20, R71, R11, 0x1, P3 ;  /* 0x00000047140b7211 */ /* 0x000fc800018f0c0b */
[----:B------:R-:W-:-:S05]  /*2540*/  F2FP.F16.F32.PACK_AB R5, RZ, R5 ;  /* 0x00000005ff05723e */ /* 0x000fca00000000ff */
[----:B------:R0:W-:Y:S01]  /*2550*/  @P2 STG.E.U16 desc[UR36][R12.64], R5 ;  /* 0x000000050c002986 */ /* 0x0001e2000c101524 */
[----:B------:R-:W-:Y:S05]  /*2560*/  @!P0 BRA `(.L_x_40) ;  /* 0x0000000000048947 */ /* 0x000fea0003800000 */
[----:B------:R2:W5:Y:S02]  /*2570*/  LDG.E.LTC128B.U16 R24, desc[UR36][R10.64+0x2] ;  /* 0x000002240a187981 */ /* 0x000564000c1e1520 */
.L_x_40:
[----:B------:R-:W-:Y:S05]  /*2580*/  BSYNC B1 ;  /* 0x0000000000017941 */ /* 0x000fea0003800000 */
.L_x_39:
[----:B-----5:R-:W-:Y:S01]  /*2590*/  HADD2.F32 R14, -RZ, R24.H0_H0 ;  /* 0x20000018ff0e7230 */ /* 0x020fe20000004100 */
[----:B------:R-:W-:Y:S01]  /*25a0*/  ISETP.GT.AND P1, PT, R4, 0x8, PT ;  /* 0x000000080400780c */ /* 0x000fe20003f24270 */
[----:B------:R-:W-:Y:S03]  /*25b0*/  BSSY B1, `(.L_x_41) ;  /* 0x0000008000017945 */ /* 0x000fe60003800000 */
[----:B------:R-:W-:Y:S01]  /*25c0*/  FMUL R14, R14, R57 ;  /* 0x000000390e0e7220 */ /* 0x000fe20000400000 */
[----:B------:R-:W-:-:S03]  /*25d0*/  ISETP.GT.AND P2, PT, R3, RZ, P1 ;  /* 0x000000ff0300720c */ /* 0x000fc60000f44270 */
[----:B------:R-:W-:-:S05]  /*25e0*/  FFMA R14, R27, R56, R14 ;  /* 0x000000381b0e7223 */ /* 0x000fca000000000e */
[----:B------:R-:W-:-:S05]  /*25f0*/  F2FP.F16.F32.PACK_AB R14, RZ, R14 ;  /* 0x0000000eff0e723e */ /* 0x000fca00000000ff */
[----:B------:R3:W-:Y:S01]  /*2600*/  @P0 STG.E.U16 desc[UR36][R12.64+0x2], R14 ;  /* 0x0000020e0c000986 */ /* 0x0007e2000c101524 */
[----:B------:R-:W-:Y:S05]  /*2610*/  @!P2 BRA `(.L_x_42) ;  /* 0x000000000004a947 */ /* 0x000fea0003800000 */
[----:B------:R4:W5:Y:S02]  /*2620*/  LDG.E.LTC128B.U16 R24, desc[UR36][R6.64+0x10] ;  /* 0x0000102406187981 */ /* 0x000964000c1e1520 */
.L_x_42:
[----:B------:R-:W-:Y:S05]  /*2630*/  BSYNC B1 ;  /* 0x0000000000017941 */ /* 0x000fea0003800000 */
.L_x_41:
[----:B---3-5:R-:W-:Y:S01]  /*2640*/  HADD2.F32 R14, -RZ, R24.H0_H0 ;  /* 0x20000018ff0e7230 */ /* 0x028fe20000004100 */
[----:B------:R-:W-:Y:S01]  /*2650*/  ISETP.GT.AND P0, PT, R4, 0x9, PT ;  /* 0x000000090400780c */ /* 0x000fe20003f04270 */
[----:B------:R-:W-:Y:S03]  /*2660*/  BSSY B1, `(.L_x_43) ;  /* 0x0000008000017945 */ /* 0x000fe60003800000 */
[----:B0-----:R-:W-:Y:S01]  /*2670*/  FMUL R5, R14, R57 ;  /* 0x000000390e057220 */ /* 0x001fe20000400000 */
[----:B------:R-:W-:-:S03]  /*2680*/  ISETP.GT.AND P3, PT, R3, RZ, P0 ;  /* 0x000000ff0300720c */ /* 0x000fc60000764270 */
[----:B------:R-:W-:-:S05]  /*2690*/  FFMA R5, R28, R56, R5 ;  /* 0x000000381c057223 */ /* 0x000fca0000000005 */
[----:B------:R-:W-:-:S05]  /*26a0*/  F2FP.F16.F32.PACK_AB R5, RZ, R5 ;  /* 0x00000005ff05723e */ /* 0x000fca00000000ff */
[----:B------:R0:W-:Y:S01]  /*26b0*/  @P2 STG.E.U16 desc[UR36][R8.64+0x10], R5 ;  /* 0x0000100508002986 */ /* 0x0001e2000c101524 */
[----:B------:R-:W-:Y:S05]  /*26c0*/  @!P3 BRA `(.L_x_44) ;  /* 0x000000000004b947 */ /* 0x000fea0003800000 */
[----:B------:R3:W5:Y:S02]  /*26d0*/  LDG.E.LTC128B.U16 R24, desc[UR36][R6.64+0x12] ;  /* 0x0000122406187981 */ /* 0x000764000c1e1520 */
.L_x_44:
[----:B------:R-:W-:Y:S05]  /*26e0*/  BSYNC B1 ;  /* 0x0000000000017941 */ /* 0x000fea0003800000 */
.L_x_43:
[----:B-----5:R-:W-:Y:S01]  /*26f0*/  HADD2.F32 R14, -RZ, R24.H0_H0 ;  /* 0x20000018ff0e7230 */ /* 0x020fe20000004100 */
[----:B------:R-:W-:Y:S01]  /*2700*/  ISETP.GT.AND P1, PT, R3, 0x8, P1 ;  /* 0x000000080300780c */ /* 0x000fe20000f24270 */
[----:B------:R-:W-:Y:S03]  /*2710*/  BSSY B1, `(.L_x_45) ;  /* 0x0000007000017945 */ /* 0x000fe60003800000 */
[----:B------:R-:W-:-:S04]  /*2720*/  FMUL R14, R14, R57 ;  /* 0x000000390e0e7220 */ /* 0x000fc80000400000 */
[----:B------:R-:W-:-:S05]  /*2730*/  FFMA R14, R29, R56, R14 ;  /* 0x000000381d0e7223 */ /* 0x000fca000000000e */
[----:B------:R-:W-:-:S05]  /*2740*/  F2FP.F16.F32.PACK_AB R14, RZ, R14 ;  /* 0x0000000eff0e723e */ /* 0x000fca00000000ff */
[----:B------:R0:W-:Y:S01]  /*2750*/  @P3 STG.E.U16 desc[UR36][R8.64+0x12], R14 ;  /* 0x0000120e08003986 */ /* 0x0001e2000c101524 */
[----:B------:R-:W-:Y:S05]  /*2760*/  @!P1 BRA `(.L_x_46) ;  /* 0x0000000000049947 */ /* 0x000fea0003800000 */
[----:B------:R0:W5:Y:S02]  /*2770*/  LDG.E.LTC128B.U16 R24, desc[UR36][R10.64+0x10] ;  /* 0x000010240a187981 */ /* 0x000164000c1e1520 */
.L_x_46:
[----:B------:R-:W-:Y:S05]  /*2780*/  BSYNC B1 ;  /* 0x0000000000017941 */ /* 0x000fea0003800000 */
.L_x_45:
[----:B0----5:R-:W-:Y:S01]  /*2790*/  HADD2.F32 R14, -RZ, R24.H0_H0 ;  /* 0x20000018ff0e7230 */ /* 0x021fe20000004100 */
        /* <DEDUP_REMOVED lines=8> */
.L_x_48:
[----:B------:R-:W-:Y:S05]  /*2820*/  BSYNC B1 ;  /* 0x0000000000017941 */ /* 0x000fea0003800000 */
.L_x_47:
        /* <DEDUP_REMOVED lines=10> */
.L_x_50:
[----:B------:R-:W-:Y:S05]  /*28d0*/  BSYNC B1 ;  /* 0x0000000000017941 */ /* 0x000fea0003800000 */
.L_x_49:
[----:B0----5:R-:W-:Y:S01]  /*28e0*/  HADD2.F32 R14, -RZ, R24.H0_H0 ;  /* 0x20000018ff0e7230 */ /* 0x021fe20000004100 */
        /* <DEDUP_REMOVED lines=9> */
.L_x_52:
[----:B------:R-:W-:Y:S05]  /*2980*/  BSYNC B1 ;  /* 0x0000000000017941 */ /* 0x000fea0003800000 */
.L_x_51:
        /* <DEDUP_REMOVED lines=9> */
.L_x_54:
[----:B------:R-:W-:Y:S05]  /*2a20*/  BSYNC B1 ;  /* 0x0000000000017941 */ /* 0x000fea0003800000 */
.L_x_53:
        /* <DEDUP_REMOVED lines=9> */
.L_x_56:
[----:B------:R-:W-:Y:S05]  /*2ac0*/  BSYNC B1 ;  /* 0x0000000000017941 */ /* 0x000fea0003800000 */
.L_x_55:
        /* <DEDUP_REMOVED lines=10> */
.L_x_58:
[----:B------:R-:W-:Y:S05]  /*2b70*/  BSYNC B1 ;  /* 0x0000000000017941 */ /* 0x000fea0003800000 */
.L_x_57:
        /* <DEDUP_REMOVED lines=10> */
.L_x_60:
[----:B------:R-:W-:Y:S05]  /*2c20*/  BSYNC B1 ;  /* 0x0000000000017941 */ /* 0x000fea0003800000 */
.L_x_59:
        /* <DEDUP_REMOVED lines=9> */
.L_x_62:
[----:B------:R-:W-:Y:S05]  /*2cc0*/  BSYNC B1 ;  /* 0x0000000000017941 */ /* 0x000fea0003800000 */
.L_x_61:
        /* <DEDUP_REMOVED lines=9> */
.L_x_64:
[----:B------:R-:W-:Y:S05]  /*2d60*/  BSYNC B1 ;  /* 0x0000000000017941 */ /* 0x000fea0003800000 */
.L_x_63:
        /* <DEDUP_REMOVED lines=10> */
.L_x_66:
[----:B------:R-:W-:Y:S05]  /*2e10*/  BSYNC B1 ;  /* 0x0000000000017941 */ /* 0x000fea0003800000 */
.L_x_65:
        /* <DEDUP_REMOVED lines=10> */
.L_x_68:
[----:B------:R-:W-:Y:S05]  /*2ec0*/  BSYNC B1 ;  /* 0x0000000000017941 */ /* 0x000fea0003800000 */
.L_x_67:
        /* <DEDUP_REMOVED lines=9> */
.L_x_70:
[----:B------:R-:W-:Y:S05]  /*2f60*/  BSYNC B1 ;  /* 0x0000000000017941 */ /* 0x000fea0003800000 */
.L_x_69:
        /* <DEDUP_REMOVED lines=9> */
.L_x_72:
[----:B------:R-:W-:Y:S05]  /*3000*/  BSYNC B1 ;  /* 0x0000000000017941 */ /* 0x000fea0003800000 */
.L_x_71:
        /* <DEDUP_REMOVED lines=10> */
.L_x_74:
[----:B------:R-:W-:Y:S05]  /*30b0*/  BSYNC B1 ;  /* 0x0000000000017941 */ /* 0x000fea0003800000 */
.L_x_73:
        /* <DEDUP_REMOVED lines=10> */
.L_x_76:
[----:B------:R-:W-:Y:S05]  /*3160*/  BSYNC B1 ;  /* 0x0000000000017941 */ /* 0x000fea0003800000 */
.L_x_75:
        /* <DEDUP_REMOVED lines=9> */
.L_x_78:
[----:B------:R-:W-:Y:S05]  /*3200*/  BSYNC B1 ;  /* 0x0000000000017941 */ /* 0x000fea0003800000 */
.L_x_77:
        /* <DEDUP_REMOVED lines=9> */
.L_x_80:
[----:B------:R-:W-:Y:S05]  /*32a0*/  BSYNC B1 ;  /* 0x0000000000017941 */ /* 0x000fea0003800000 */
.L_x_79:
        /* <DEDUP_REMOVED lines=10> */
.L_x_82:
[----:B------:R-:W-:Y:S05]  /*3350*/  BSYNC B1 ;  /* 0x0000000000017941 */ /* 0x000fea0003800000 */
.L_x_81:
        /* <DEDUP_REMOVED lines=10> */
.L_x_84:
[----:B------:R-:W-:Y:S05]  /*3400*/  BSYNC B1 ;  /* 0x0000000000017941 */ /* 0x000fea0003800000 */
.L_x_83:
        /* <DEDUP_REMOVED lines=9> */
.L_x_86:
[----:B------:R-:W-:Y:S05]  /*34a0*/  BSYNC B1 ;  /* 0x0000000000017941 */ /* 0x000fea0003800000 */
.L_x_85:
        /* <DEDUP_REMOVED lines=9> */
.L_x_88:
[----:B------:R-:W-:Y:S05]  /*3540*/  BSYNC B1 ;  /* 0x0000000000017941 */ /* 0x000fea0003800000 */
.L_x_87:
        /* <DEDUP_REMOVED lines=10> */
.L_x_90:
[----:B------:R-:W-:Y:S05]  /*35f0*/  BSYNC B1 ;  /* 0x0000000000017941 */ /* 0x000fea0003800000 */
.L_x_89:
[----:B0----5:R-:W-:Y:S01]  /*3600*/  HADD2.F32 R14, -RZ, R24.H0_H0 ;  /* 0x20000018ff0e7230 */ /* 0x021fe20000004100 */
[----:B------:R-:W-:Y:S01]  /*3610*/  ISETP.GT.AND P0, PT, R4, 0x39, PT ;  /* 0x000000390400780c */ /* 0x000fe20003f04270 */
[----:B------:R-:W-:Y:S01]  /*3620*/  @P2 IMAD.MOV.U32 R4, RZ, RZ, R8 ;  /* 0x000000ffff042224 */ /* 0x000fe200078e0008 */
[----:B------:R-:W-:Y:S02]  /*3630*/  BSSY B1, `(.L_x_91) ;  /* 0x000000a000017945 */ /* 0x000fe40003800000 */
[----:B------:R-:W-:Y:S01]  /*3640*/  FMUL R5, R14, R57 ;  /* 0x000000390e057220 */ /* 0x000fe20000400000 */
[----:B------:R-:W-:-:S03]  /*3650*/  ISETP.GT.AND P3, PT, R3, RZ, P0 ;  /* 0x000000ff0300720c */ /* 0x000fc60000764270 */
[----:B------:R-:W-:-:S05]  /*3660*/  FFMA R5, R52, R56, R5 ;  /* 0x0000003834057223 */ /* 0x000fca0000000005 */
[----:B------:R-:W-:-:S04]  /*3670*/  F2FP.F16.F32.PACK_AB R5, RZ, R5 ;  /* 0x00000005ff05723e */ /* 0x000fc800000000ff */
[----:B------:R-:W-:Y:S01]  /*3680*/  PRMT R14, R5, 0x7610, R14 ;  /* 0x00007610050e7816 */ /* 0x000fe2000000000e */
[----:B------:R-:W-:-:S05]  /*3690*/  @P2 IMAD.MOV.U32 R5, RZ, RZ, R9 ;  /* 0x000000ffff052224 */ /* 0x000fca00078e0009 */
[----:B------:R0:W-:Y:S01]  /*36a0*/  @P2 STG.E.U16 desc[UR36][R4.64+0x70], R14 ;  /* 0x0000700e04002986 */ /* 0x0001e2000c101524 */
[----:B------:R-:W-:Y:S05]  /*36b0*/  @!P3 BRA `(.L_x_92) ;  /* 0x000000000004b947 */ /* 0x000fea0003800000 */
[----:B------:R0:W5:Y:S02]  /*36c0*/  LDG.E.LTC128B.U16 R24, desc[UR36][R6.64+0x72] ;  /* 0x0000722406187981 */ /* 0x000164000c1e1520 */
.L_x_92:
[----:B------:R-:W-:Y:S05]  /*36d0*/  BSYNC B1 ;  /* 0x0000000000017941 */ /* 0x000fea0003800000 */
.L_x_91:
        /* <DEDUP_REMOVED lines=9> */
.L_x_94:
[----:B------:R-:W-:Y:S05]  /*3770*/  BSYNC B1 ;  /* 0x0000000000017941 */ /* 0x000fea0003800000 */
.L_x_93:
[----:B0----5:R-:W-:Y:S01]  /*3780*/  HADD2.F32 R4, -RZ, R24.H0_H0 ;  /* 0x20000018ff047230 */ /* 0x021fe20000004100 */
[----:B------:R-:W-:Y:S01]  /*3790*/  ISETP.GT.AND P0, PT, R3, 0x8, P0 ;  /* 0x000000080300780c */ /* 0x000fe20000704270 */
[----:B------:R-:W-:Y:S03]  /*37a0*/  BSSY B1, `(.L_x_95) ;  /* 0x000000a000017945 */ /* 0x000fe60003800000 */
[----:B------:R-:W-:Y:S01]  /*37b0*/  FMUL R5, R4, R57 ;  /* 0x0000003904057220 */ /* 0x000fe20000400000 */
[----:B------:R-:W-:-:S03]  /*37c0*/  @P1 IMAD.MOV.U32 R4, RZ, RZ, R12 ;  /* 0x000000ffff041224 */ /* 0x000fc600078e000c */
[----:B------:R-:W-:-:S05]  /*37d0*/  FFMA R5, R54, R56, R5 ;  /* 0x0000003836057223 */ /* 0x000fca0000000005 */
[----:B------:R-:W-:-:S04]  /*37e0*/  F2FP.F16.F32.PACK_AB R5, RZ, R5 ;  /* 0x00000005ff05723e */ /* 0x000fc800000000ff */
[----:B-1-34-:R-:W-:Y:S01]  /*37f0*/  PRMT R6, R5, 0x7610, R6 ;  /* 0x0000761005067816 */ /* 0x01afe20000000006 */
[----:B------:R-:W-:-:S05]  /*3800*/  @P1 IMAD.MOV.U32 R5, RZ, RZ, R13 ;  /* 0x000000ffff051224 */ /* 0x000fca00078e000d */
[----:B------:R0:W-:Y:S01]  /*3810*/  @P1 STG.E.U16 desc[UR36][R4.64+0x70], R6 ;  /* 0x0000700604001986 */ /* 0x0001e2000c101524 */
[----:B------:R-:W-:Y:S05]  /*3820*/  @!P0 BRA `(.L_x_96) ;  /* 0x0000000000048947 */ /* 0x000fea0003800000 */
[----:B------:R1:W5:Y:S02]  /*3830*/  LDG.E.LTC128B.U16 R24, desc[UR36][R10.64+0x72] ;  /* 0x000072240a187981 */ /* 0x000364000c1e1520 */
.L_x_96:
[----:B------:R-:W-:Y:S05]  /*3840*/  BSYNC B1 ;  /* 0x0000000000017941 */ /* 0x000fea0003800000 */
.L_x_95:
[----:B------:R-:W-:Y:S05]  /*3850*/  @!P0 BRA `(.L_x_97) ;  /* 0x0000000800a88947 */ /* 0x000fea0003800000 */
[----:B-----5:R-:W-:-:S05]  /*3860*/  HADD2.F32 R24, -RZ, R24.H0_H0 ;  /* 0x20000018ff187230 */ /* 0x020fca0000004100 */
[----:B------:R-:W-:-:S04]  /*3870*/  FMUL R24, R24, R57 ;  /* 0x0000003918187220 */ /* 0x000fc80000400000 */
[----:B------:R-:W-:-:S05]  /*3880*/  FFMA R24, R55, R56, R24 ;  /* 0x0000003837187223 */ /* 0x000fca0000000018 */
[----:B------:R-:W-:-:S05]  /*3890*/  F2FP.F16.F32.PACK_AB R24, RZ, R24 ;  /* 0x00000018ff18723e */ /* 0x000fca00000000ff */
[----:B------:R3:W-:Y:S01]  /*38a0*/  STG.E.U16 desc[UR36][R12.64+0x72], R24 ;  /* 0x000072180c007986 */ /* 0x0007e2000c101524 */
[----:B------:R-:W-:Y:S05]  /*38b0*/  BRA `(.L_x_97) ;  /* 0x0000000800907947 */ /* 0x000fea0003800000 */
.L_x_36:
[----:B------:R-:W-:Y:S01]  /*38c0*/  ISETP.GT.AND P0, PT, R4, 0x1, PT ;  /* 0x000000010400780c */ /* 0x000fe20003f04270 */
[----:B------:R-:W-:Y:S01]  /*38d0*/  ULDC.64 UR4, c[0x0][0x5c0] ;  /* 0x0001700000047ab9 */ /* 0x000fe20000000a00 */
[-C--:B------:R-:W-:Y:S01]  /*38e0*/  FMUL R24, R24, R56.reuse ;  /* 0x0000003818187220 */ /* 0x080fe20000400000 */
[-C--:B------:R-:W-:Y:S01]  /*38f0*/  FMUL R25, R25, R56.reuse ;  /* 0x0000003819197220 */ /* 0x080fe20000400000 */
[----:B------:R-:W-:Y:S01]  /*3900*/  ISETP.GT.AND P3, PT, R3, RZ, P0 ;  /* 0x000000ff0300720c */ /* 0x000fe20000764270 */
[-C--:B------:R-:W-:Y:S01]  /*3910*/  FMUL R26, R26, R56.reuse ;  /* 0x000000381a1a7220 */ /* 0x080fe20000400000 */
[----:B------:R-:W-:Y:S01]  /*3920*/  LEA R6, P4, R60, UR4, 0x1 ;  /* 0x000000043c067c11 */ /* 0x000fe2000f8808ff */
[----:B------:R-:W-:Y:S01]  /*3930*/  FMUL R27, R27, R56 ;  /* 0x000000381b1b7220 */ /* 0x000fe20000400000 */
[----:B------:R-:W-:Y:S01]  /*3940*/  F2FP.F16.F32.PACK_AB R24, RZ, R24 ;  /* 0x00000018ff18723e */ /* 0x000fe200000000ff */
[-C--:B------:R-:W-:Y:S01]  /*3950*/  FMUL R28, R28, R56.reuse ;  /* 0x000000381c1c7220 */ /* 0x080fe20000400000 */
[----:B------:R-:W-:Y:S01]  /*3960*/  LEA.HI.X R7, R60, UR5, R75, 0x1, P4 ;  /* 0x000000053c077c11 */ /* 0x000fe2000a0f0c4b */
[-C--:B------:R-:W-:Y:S01]  /*3970*/  FMUL R29, R29, R56.reuse ;  /* 0x000000381d1d7220 */ /* 0x080fe20000400000 */
[----:B------:R-:W-:Y:S01]  /*3980*/  F2FP.F16.F32.PACK_AB R25, RZ, R25 ;  /* 0x00000019ff19723e */ /* 0x000fe200000000ff */
[-C--:B------:R-:W-:Y:S01]  /*3990*/  FMUL R30, R30, R56.reuse ;  /* 0x000000381e1e7220 */ /* 0x080fe20000400000 */
[----:B------:R-:W-:Y:S01]  /*39a0*/  SHF.L.U64.HI R67, R66, 0x4, R67 ;  /* 0x0000000442437819 */ /* 0x000fe20000010243 */
[----:B------:R-:W-:Y:S01]  /*39b0*/  @P1 STG.E.U16 desc[UR36][R6.64], R24 ;  /* 0x0000001806001986 */ /* 0x000fe2000c101524 */
[----:B------:R-:W-:Y:S01]  /*39c0*/  ISETP.GT.AND P1, PT, R4, 0x8, PT ;  /* 0x000000080400780c */ /* 0x000fe20003f24270 */
[----:B------:R-:W-:Y:S01]  /*39d0*/  FMUL R31, R31, R56 ;  /* 0x000000381f1f7220 */ /* 0x000fe20000400000 */
[C---:B------:R-:W-:Y:S01]  /*39e0*/  ISETP.GT.AND P4, PT, R3.reuse, 0x8, P0 ;  /* 0x000000080300780c */ /* 0x040fe20000784270 */
[----:B------:R-:W-:Y:S01]  /*39f0*/  @P3 STG.E.U16 desc[UR36][R6.64+0x2], R25 ;  /* 0x0000021906003986 */ /* 0x000fe2000c101524 */
[----:B------:R-:W-:Y:S01]  /*3a00*/  LEA R8, P3, R66, R6, 0x4 ;  /* 0x0000000642087211 */ /* 0x000fe200078620ff */
[-C--:B------:R-:W-:Y:S01]  /*3a10*/  FMUL R32, R32, R56.reuse ;  /* 0x0000003820207220 */ /* 0x080fe20000400000 */
[----:B------:R-:W-:Y:S01]  /*3a20*/  ISETP.GT.AND P2, PT, R3, 0x8, P2 ;  /* 0x000000080300780c */ /* 0x000fe20001744270 */
[-C--:B------:R-:W-:Y:S01]  /*3a30*/  FMUL R33, R33, R56.reuse ;  /* 0x0000003821217220 */ /* 0x080fe20000400000 */
[----:B------:R-:W-:Y:S01]  /*3a40*/  ISETP.GT.AND P0, PT, R4, 0x9, PT ;  /* 0x000000090400780c */ /* 0x000fe20003f04270 */
[----:B------:R-:W-:Y:S01]  /*3a50*/  IMAD.X R9, R67, 0x1, R7, P3 ;  /* 0x0000000143097824 */ /* 0x000fe200018e0607 */
[C---:B------:R-:W-:Y:S01]  /*3a60*/  ISETP.GT.AND P5, PT, R3.reuse, RZ, P1 ;  /* 0x000000ff0300720c */ /* 0x040fe20000fa4270 */
[-C--:B------:R-:W-:Y:S01]  /*3a70*/  FMUL R34, R34, R56.reuse ;  /* 0x0000003822227220 */ /* 0x080fe20000400000 */
[----:B------:R-:W-:Y:S01]  /*3a80*/  ISETP.GT.AND P3, PT, R3, RZ, P0 ;  /* 0x000000ff0300720c */ /* 0x000fe20000764270 */
[----:B------:R-:W-:Y:S01]  /*3a90*/  FMUL R35, R35, R56 ;  /* 0x0000003823237220 */ /* 0x000fe20000400000 */
[----:B------:R-:W-:Y:S01]  /*3aa0*/  F2FP.F16.F32.PACK_AB R26, RZ, R26 ;  /* 0x0000001aff1a723e */ /* 0x000fe200000000ff */
[-C--:B------:R-:W-:Y:S01]  /*3ab0*/  FMUL R36, R36, R56.reuse ;  /* 0x0000003824247220 */ /* 0x080fe20000400000 */
[----:B------:R-:W-:Y:S01]  /*3ac0*/  F2FP.F16.F32.PACK_AB R27, RZ, R27 ;  /* 0x0000001bff1b723e */ /* 0x000fe200000000ff */
[----:B------:R-:W-:Y:S01]  /*3ad0*/  FMUL R37, R37, R56 ;  /* 0x0000003825257220 */ /* 0x000fe20000400000 */
[----:B------:R-:W-:Y:S01]  /*3ae0*/  F2FP.F16.F32.PACK_AB R28, RZ, R28 ;  /* 0x0000001cff1c723e */ /* 0x000fe200000000ff */
[----:B------:R-:W-:Y:S01]  /*3af0*/  @P2 STG.E.U16 desc[UR36][R8.64], R26 ;  /* 0x0000001a08002986 */ /* 0x000fe2000c101524 */
[----:B------:R-:W-:Y:S01]  /*3b00*/  F2FP.F16.F32.PACK_AB R29, RZ, R29 ;  /* 0x0000001dff1d723e */ /* 0x000fe200000000ff */
[-C--:B------:R-:W-:Y:S01]  /*3b10*/  FMUL R38, R38, R56.reuse ;  /* 0x0000003826267220 */ /* 0x080fe20000400000 */
[----:B------:R-:W-:Y:S01]  /*3b20*/  ISETP.GT.AND P2, PT, R3, 0x8, P1 ;  /* 0x000000080300780c */ /* 0x000fe20000f44270 */
[----:B------:R-:W-:Y:S01]  /*3b30*/  @P4 STG.E.U16 desc[UR36][R8.64+0x2], R27 ;  /* 0x0000021b08004986 */ /* 0x000fe2000c101524 */
[----:B------:R-:W-:Y:S01]  /*3b40*/  ISETP.GT.AND P1, PT, R4, 0x10, PT ;  /* 0x000000100400780c */ /* 0x000fe20003f24270 */
[----:B------:R-:W-:Y:S01]  /*3b50*/  FMUL R39, R39, R56 ;  /* 0x0000003827277220 */ /* 0x000fe20000400000 */
[----:B------:R-:W-:Y:S01]  /*3b60*/  F2FP.F16.F32.PACK_AB R30, RZ, R30 ;  /* 0x0000001eff1e723e */ /* 0x000fe200000000ff */
[----:B------:R-:W-:Y:S01]  /*3b70*/  @P5 STG.E.U16 desc[UR36][R6.64+0x10], R28 ;  /* 0x0000101c06005986 */ /* 0x000fe2000c101524 */
[C---:B------:R-:W-:Y:S01]  /*3b80*/  ISETP.GT.AND P4, PT, R3.reuse, RZ, P1 ;  /* 0x000000ff0300720c */ /* 0x040fe20000f84270 */
[-C--:B------:R-:W-:Y:S01]  /*3b90*/  FMUL R40, R40, R56.reuse ;  /* 0x0000003828287220 */ /* 0x080fe20000400000 */
[----:B------:R-:W-:Y:S01]  /*3ba0*/  F2FP.F16.F32.PACK_AB R31, RZ, R31 ;  /* 0x0000001fff1f723e */ /* 0x000fe200000000ff */
[----:B------:R-:W-:Y:S01]  /*3bb0*/  @P3 STG.E.U16 desc[UR36][R6.64+0x12], R29 ;  /* 0x0000121d06003986 */ /* 0x000fe2000c101524 */
[----:B------:R-:W-:Y:S01]  /*3bc0*/  ISETP.GT.AND P3, PT, R3, 0x8, P0 ;  /* 0x000000080300780c */ /* 0x000fe20000764270 */
[----:B------:R-:W-:Y:S01]  /*3bd0*/  FMUL R41, R41, R56 ;  /* 0x0000003829297220 */ /* 0x000fe20000400000 */
[----:B------:R-:W-:Y:S01]  /*3be0*/  ISETP.GT.AND P0, PT, R4, 0x11, PT ;  /* 0x000000110400780c */ /* 0x000fe20003f04270 */
[----:B------:R-:W-:Y:S01]  /*3bf0*/  @P2 STG.E.U16 desc[UR36][R8.64+0x10], R30 ;  /* 0x0000101e08002986 */ /* 0x000fe2000c101524 */
[----:B------:R-:W-:Y:S01]  /*3c00*/  F2FP.F16.F32.PACK_AB R32, RZ, R32 ;  /* 0x00000020ff20723e */ /* 0x000fe200000000ff */
[-C--:B------:R-:W-:Y:S01]  /*3c10*/  FMUL R42, R42, R56.reuse ;  /* 0x000000382a2a7220 */ /* 0x080fe20000400000 */
[----:B------:R-:W-:Y:S01]  /*3c20*/  ISETP.GT.AND P5, PT, R3, RZ, P0 ;  /* 0x000000ff0300720c */ /* 0x000fe200007a4270 */
[-C--:B------:R-:W-:Y:S01]  /*3c30*/  FMUL R43, R43, R56.reuse ;  /* 0x000000382b2b7220 */ /* 0x080fe20000400000 */
[----:B------:R-:W-:Y:S01]  /*3c40*/  ISETP.GT.AND P2, PT, R3, 0x8, P1 ;  /* 0x000000080300780c */ /* 0x000fe20000f44270 */
[-C--:B------:R-:W-:Y:S01]  /*3c50*/  FMUL R44, R44, R56.reuse ;  /* 0x000000382c2c7220 */ /* 0x080fe20000400000 */
[----:B------:R-:W-:Y:S01]  /*3c60*/  ISETP.GT.AND P1, PT, R4, 0x18, PT ;  /* 0x000000180400780c */ /* 0x000fe20003f24270 */
[-C--:B------:R-:W-:Y:S01]  /*3c70*/  FMUL R45, R45, R56.reuse ;  /* 0x000000382d2d7220 */ /* 0x080fe20000400000 */
[----:B------:R-:W-:Y:S01]  /*3c80*/  F2FP.F16.F32.PACK_AB R33, RZ, R33 ;  /* 0x00000021ff21723e */ /* 0x000fe200000000ff */
[----:B------:R-:W-:Y:S01]  /*3c90*/  @P3 STG.E.U16 desc[UR36][R8.64+0x12], R31 ;  /* 0x0000121f08003986 */ /* 0x000fe2000c101524 */
[C---:B------:R-:W-:Y:S01]  /*3ca0*/  ISETP.GT.AND P3, PT, R3.reuse, 0x8, P0 ;  /* 0x000000080300780c */ /* 0x040fe20000764270 */
[-C--:B------:R-:W-:Y:S01]  /*3cb0*/  FMUL R46, R46, R56.reuse ;  /* 0x000000382e2e7220 */ /* 0x080fe20000400000 */
[----:B------:R-:W-:Y:S01]  /*3cc0*/  ISETP.GT.AND P0, PT, R4, 0x19, PT ;  /* 0x000000190400780c */ /* 0x000fe20003f04270 */
[----:B------:R-:W-:Y:S01]  /*3cd0*/  @P4 STG.E.U16 desc[UR36][R6.64+0x20], R32 ;  /* 0x0000202006004986 */ /* 0x000fe2000c101524 */
[----:B------:R-:W-:Y:S01]  /*3ce0*/  ISETP.GT.AND P4, PT, R3, RZ, P1 ;  /* 0x000000ff0300720c */ /* 0x000fe20000f84270 */
[----:B------:R-:W-:Y:S01]  /*3cf0*/  FMUL R47, R47, R56 ;  /* 0x000000382f2f7220 */ /* 0x000fe20000400000 */
[----:B------:R-:W-:Y:S01]  /*3d00*/  F2FP.F16.F32.PACK_AB R34, RZ, R34 ;  /* 0x00000022ff22723e */ /* 0x000fe200000000ff */
[----:B------:R-:W-:Y:S01]  /*3d10*/  @P5 STG.E.U16 desc[UR36][R6.64+0x22], R33 ;  /* 0x0000222106005986 */ /* 0x000fe2000c101524 */
[----:B------:R-:W-:Y:S01]  /*3d20*/  ISETP.GT.AND P5, PT, R3, RZ, P0 ;  /* 0x000000ff0300720c */ /* 0x000fe200007a4270 */
[----:B------:R-:W-:Y:S01]  /*3d30*/  FMUL R48, R48, R56 ;  /* 0x0000003830307220 */ /* 0x000fe20000400000 */
[----:B------:R-:W-:Y:S01]  /*3d40*/  F2FP.F16.F32.PACK_AB R35, RZ, R35 ;  /* 0x00000023ff23723e */ /* 0x000fe200000000ff */
[----:B------:R-:W-:Y:S01]  /*3d50*/  @P2 STG.E.U16 desc[UR36][R8.64+0x20], R34 ;  /* 0x0000202208002986 */ /* 0x000fe2000c101524 */
[----:B------:R-:W-:Y:S01]  /*3d60*/  F2FP.F16.F32.PACK_AB R36, RZ, R36 ;  /* 0x00000024ff24723e */ /* 0x000fe200000000ff */
[-C--:B------:R-:W-:Y:S01]  /*3d70*/  FMUL R49, R49, R56.reuse ;  /* 0x0000003831317220 */ /* 0x080fe20000400000 */
[C---:B------:R-:W-:Y:S01]  /*3d80*/  ISETP.GT.AND P2, PT, R3.reuse, 0x8, P1 ;  /* 0x000000080300780c */ /* 0x040fe20000f44270 */
[----:B------:R-:W-:Y:S01]  /*3d90*/  @P3 STG.E.U16 desc[UR36][R8.64+0x22], R35 ;  /* 0x0000222308003986 */ /* 0x000fe2000c101524 */
[----:B------:R-:W-:Y:S01]  /*3da0*/  ISETP.GT.AND P1, PT, R4, 0x20, PT ;  /* 0x000000200400780c */ /* 0x000fe20003f24270 */
[-C--:B------:R-:W-:Y:S01]  /*3db0*/  FMUL R50, R50, R56.reuse ;  /* 0x0000003832327220 */ /* 0x080fe20000400000 */
[----:B------:R-:W-:Y:S01]  /*3dc0*/  F2FP.F16.F32.PACK_AB R37, RZ, R37 ;  /* 0x00000025ff25723e */ /* 0x000fe200000000ff */
[----:B------:R-:W-:Y:S01]  /*3dd0*/  @P4 STG.E.U16 desc[UR36][R6.64+0x30], R36 ;  /* 0x0000302406004986 */ /* 0x000fe2000c101524 */
[----:B------:R-:W-:Y:S01]  /*3de0*/  ISETP.GT.AND P3, PT, R3, 0x8, P0 ;  /* 0x000000080300780c */ /* 0x000fe20000764270 */
[-C--:B------:R-:W-:Y:S01]  /*3df0*/  FMUL R51, R51, R56.reuse ;  /* 0x0000003833337220 */ /* 0x080fe20000400000 */
[----:B------:R-:W-:Y:S01]  /*3e00*/  ISETP.GT.AND P0, PT, R4, 0x21, PT ;  /* 0x000000210400780c */ /* 0x000fe20003f04270 */
[----:B------:R-:W-:Y:S01]  /*3e10*/  @P5 STG.E.U16 desc[UR36][R6.64+0x32], R37 ;  /* 0x0000322506005986 */ /* 0x000fe2000c101524 */
        /* <DEDUP_REMOVED lines=10> */
[----:B------:R-:W-:-:S02]  /*3ec0*/  F2FP.F16.F32.PACK_AB R41, RZ, R41 ;  /* 0x00000029ff29723e */ /* 0x000fc400000000ff */
[C---:B------:R-:W-:Y:S01]  /*3ed0*/  ISETP.GT.AND P1, PT, R3.reuse, 0x8, P1 ;  /* 0x000000080300780c */ /* 0x040fe20000f24270 */
[----:B------:R-:W-:Y:S01]  /*3ee0*/  @P3 STG.E.U16 desc[UR36][R8.64+0x32], R39 ;  /* 0x0000322708003986 */ /* 0x000fe2000c101524 */
[C---:B------:R-:W-:Y:S02]  /*3ef0*/  ISETP.GT.AND P2, PT, R3.reuse, 0x8, P0 ;  /* 0x000000080300780c */ /* 0x040fe40000744270 */
[C---:B------:R-:W-:Y:S01]  /*3f00*/  ISETP.GT.AND P0, PT, R4.reuse, 0x29, PT ;  /* 0x000000290400780c */ /* 0x040fe20003f04270 */
[----:B------:R-:W-:Y:S01]  /*3f10*/  @P4 STG.E.U16 desc[UR36][R6.64+0x40], R40 ;  /* 0x0000402806004986 */ /* 0x000fe2000c101524 */
[----:B------:R-:W-:Y:S02]  /*3f20*/  ISETP.GT.AND P4, PT, R4, 0x28, PT ;  /* 0x000000280400780c */ /* 0x000fe40003f84270 */
[----:B------:R-:W-:Y:S01]  /*3f30*/  F2FP.F16.F32.PACK_AB R42, RZ, R42 ;  /* 0x0000002aff2a723e */ /* 0x000fe200000000ff */
[----:B------:R-:W-:Y:S01]  /*3f40*/  @P5 STG.E.U16 desc[UR36][R6.64+0x42], R41 ;  /* 0x0000422906005986 */ /* 0x000fe2000c101524 */
[----:B------:R-:W-:-:S02]  /*3f50*/  ISETP.GT.AND P5, PT, R3, RZ, P4 ;  /* 0x000000ff0300720c */ /* 0x000fc400027a4270 */
[C---:B------:R-:W-:Y:S01]  /*3f60*/  ISETP.GT.AND P3, PT, R3.reuse, RZ, P0 ;  /* 0x000000ff0300720c */ /* 0x040fe20000764270 */
[----:B------:R-:W-:Y:S01]  /*3f70*/  @P1 STG.E.U16 desc[UR36][R8.64+0x40], R42 ;  /* 0x0000402a08001986 */ /* 0x000fe2000c101524 */
[----:B------:R-:W-:Y:S02]  /*3f80*/  F2FP.F16.F32.PACK_AB R43, RZ, R43 ;  /* 0x0000002bff2b723e */ /* 0x000fe400000000ff */
[----:B------:R-:W-:Y:S02]  /*3f90*/  F2FP.F16.F32.PACK_AB R44, RZ, R44 ;  /* 0x0000002cff2c723e */ /* 0x000fe400000000ff */
[C---:B------:R-:W-:Y:S01]  /*3fa0*/  ISETP.GT.AND P4, PT, R3.reuse, 0x8, P4 ;  /* 0x000000080300780c */ /* 0x040fe20002784270 */
[----:B------:R-:W-:Y:S01]  /*3fb0*/  @P2 STG.E.U16 desc[UR36][R8.64+0x42], R43 ;  /* 0x0000422b08002986 */ /* 0x000fe2000c101524 */
[----:B------:R-:W-:Y:S02]  /*3fc0*/  F2FP.F16.F32.PACK_AB R45, RZ, R45 ;  /* 0x0000002dff2d723e */ /* 0x000fe400000000ff */
[----:B------:R-:W-:Y:S01]  /*3fd0*/  ISETP.GT.AND P2, PT, R4, 0x31, PT ;  /* 0x000000310400780c */ /* 0x000fe20003f44270 */
[----:B------:R-:W-:Y:S01]  /*3fe0*/  @P5 STG.E.U16 desc[UR36][R6.64+0x50], R44 ;  /* 0x0000502c06005986 */ /* 0x000fe2000c101524 */
[----:B------:R-:W-:-:S02]  /*3ff0*/  ISETP.GT.AND P5, PT, R3, 0x8, P0 ;  /* 0x000000080300780c */ /* 0x000fc400007a4270 */
[C---:B------:R-:W-:Y:S01]  /*4000*/  ISETP.GT.AND P1, PT, R4.reuse, 0x38, PT ;  /* 0x000000380400780c */ /* 0x040fe20003f24270 */
[----:B------:R-:W-:Y:S01]  /*4010*/  @P3 STG.E.U16 desc[UR36][R6.64+0x52], R45 ;  /* 0x0000522d06003986 */ /* 0x000fe2000c101524 */
[C---:B------:R-:W-:Y:S02]  /*4020*/  ISETP.GT.AND P3, PT, R4.reuse, 0x30, PT ;  /* 0x000000300400780c */ /* 0x040fe40003f64270 */
[----:B------:R-:W-:Y:S01]  /*4030*/  ISETP.GT.AND P0, PT, R4, 0x39, PT ;  /* 0x000000390400780c */ /* 0x000fe20003f04270 */
[----:B------:R-:W-:Y:S01]  /*4040*/  @P4 IMAD.MOV.U32 R4, RZ, RZ, R8 ;  /* 0x000000ffff044224 */ /* 0x000fe200078e0008 */
[----:B------:R-:W-:Y:S01]  /*4050*/  F2FP.F16.F32.PACK_AB R46, RZ, R46 ;  /* 0x0000002eff2e723e */ /* 0x000fe200000000ff */
[----:B------:R-:W-:Y:S01]  /*4060*/  @P4 IMAD.MOV.U32 R5, RZ, RZ, R9 ;  /* 0x000000ffff054224 */ /* 0x000fe200078e0009 */
[----:B------:R-:W-:Y:S02]  /*4070*/  F2FP.F16.F32.PACK_AB R47, RZ, R47 ;  /* 0x0000002fff2f723e */ /* 0x000fe400000000ff */
[----:B------:R-:W-:-:S02]  /*4080*/  F2FP.F16.F32.PACK_AB R48, RZ, R48 ;  /* 0x00000030ff30723e */ /* 0x000fc400000000ff */
[----:B------:R0:W-:Y:S01]  /*4090*/  @P4 STG.E.U16 desc[UR36][R4.64+0x50], R46 ;  /* 0x0000502e04004986 */ /* 0x0001e2000c101524 */
[C---:B------:R-:W-:Y:S02]  /*40a0*/  ISETP.GT.AND P4, PT, R3.reuse, RZ, P2 ;  /* 0x000000ff0300720c */ /* 0x040fe40001784270 */
[----:B------:R-:W-:Y:S02]  /*40b0*/  F2FP.F16.F32.PACK_AB R49, RZ, R49 ;  /* 0x00000031ff31723e */ /* 0x000fe400000000ff */
[----:B------:R-:W-:Y:S02]  /*40c0*/  ISETP.GT.AND P2, PT, R3, 0x8, P2 ;  /* 0x000000080300780c */ /* 0x000fe40001744270 */
[----:B------:R-:W-:Y:S02]  /*40d0*/  F2FP.F16.F32.PACK_AB R50, RZ, R50 ;  /* 0x00000032ff32723e */ /* 0x000fe400000000ff */
[----:B------:R-:W-:Y:S02]  /*40e0*/  F2FP.F16.F32.PACK_AB R51, RZ, R51 ;  /* 0x00000033ff33723e */ /* 0x000fe400000000ff */
[----:B------:R-:W-:Y:S01]  /*40f0*/  F2FP.F16.F32.PACK_AB R52, RZ, R52 ;  /* 0x00000034ff34723e */ /* 0x000fe200000000ff */
[----:B0-----:R-:W-:Y:S01]  /*4100*/  @P5 IMAD.MOV.U32 R4, RZ, RZ, R8 ;  /* 0x000000ffff045224 */ /* 0x001fe200078e0008 */
[----:B------:R-:W-:Y:S01]  /*4110*/  F2FP.F16.F32.PACK_AB R53, RZ, R53 ;  /* 0x00000035ff35723e */ /* 0x000fe200000000ff */
[----:B------:R-:W-:Y:S01]  /*4120*/  @P5 IMAD.MOV.U32 R5, RZ, RZ, R9 ;  /* 0x000000ffff055224 */ /* 0x000fe200078e0009 */
[----:B------:R-:W-:-:S02]  /*4130*/  F2FP.F16.F32.PACK_AB R54, RZ, R54 ;  /* 0x00000036ff36723e */ /* 0x000fc400000000ff */
[----:B------:R-:W-:Y:S02]  /*4140*/  F2FP.F16.F32.PACK_AB R55, RZ, R55 ;  /* 0x00000037ff37723e */ /* 0x000fe400000000ff */
[----:B------:R0:W-:Y:S01]  /*4150*/  @P5 STG.E.U16 desc[UR36][R4.64+0x52], R47 ;  /* 0x0000522f04005986 */ /* 0x0001e2000c101524 */
[C---:B------:R-:W-:Y:S02]  /*4160*/  ISETP.GT.AND P5, PT, R3.reuse, RZ, P3 ;  /* 0x000000ff0300720c */ /* 0x040fe40001fa4270 */
[----:B------:R-:W-:-:S11]  /*4170*/  ISETP.GT.AND P3, PT, R3, 0x8, P3 ;  /* 0x000000080300780c */ /* 0x000fd60001f64270 */
[----:B0-----:R-:W-:Y:S02]  /*4180*/  @P5 IMAD.MOV.U32 R4, RZ, RZ, R6 ;  /* 0x000000ffff045224 */ /* 0x001fe400078e0006 */
[----:B------:R-:W-:-:S05]  /*4190*/  @P5 IMAD.MOV.U32 R5, RZ, RZ, R7 ;  /* 0x000000ffff055224 */ /* 0x000fca00078e0007 */
[----:B------:R0:W-:Y:S01]  /*41a0*/  @P5 STG.E.U16 desc[UR36][R4.64+0x60], R48 ;  /* 0x0000603004005986 */ /* 0x0001e2000c101524 */
[C---:B------:R-:W-:Y:S02]  /*41b0*/  ISETP.GT.AND P5, PT, R3.reuse, RZ, P0 ;  /* 0x000000ff0300720c */ /* 0x040fe400007a4270 */
[----:B------:R-:W-:Y:S01]  /*41c0*/  ISETP.GT.AND P0, PT, R3, 0x8, P0 ;  /* 0x000000080300780c */ /* 0x000fe20000704270 */
[----:B0-----:R-:W-:Y:S02]  /*41d0*/  @P4 IMAD.MOV.U32 R4, RZ, RZ, R6 ;  /* 0x000000ffff044224 */ /* 0x001fe400078e0006 */
[----:B------:R-:W-:-:S05]  /*41e0*/  @P4 IMAD.MOV.U32 R5, RZ, RZ, R7 ;  /* 0x000000ffff054224 */ /* 0x000fca00078e0007 */
[----:B------:R0:W-:Y:S01]  /*41f0*/  @P4 STG.E.U16 desc[UR36][R4.64+0x62], R49 ;  /* 0x0000623104004986 */ /* 0x0001e2000c101524 */
[C---:B------:R-:W-:Y:S02]  /*4200*/  ISETP.GT.AND P4, PT, R3.reuse, RZ, P1 ;  /* 0x000000ff0300720c */ /* 0x040fe40000f84270 */
[----:B------:R-:W-:Y:S01]  /*4210*/  ISETP.GT.AND P1, PT, R3, 0x8, P1 ;  /* 0x000000080300780c */ /* 0x000fe20000f24270 */
[----:B0-----:R-:W-:Y:S02]  /*4220*/  @P3 IMAD.MOV.U32 R4, RZ, RZ, R8 ;  /* 0x000000ffff043224 */ /* 0x001fe400078e0008 */
[----:B------:R-:W-:-:S05]  /*4230*/  @P3 IMAD.MOV.U32 R5, RZ, RZ, R9 ;  /* 0x000000ffff053224 */ /* 0x000fca00078e0009 */
[----:B------:R0:W-:Y:S02]  /*4240*/  @P3 STG.E.U16 desc[UR36][R4.64+0x60], R50 ;  /* 0x0000603204003986 */ /* 0x0001e4000c101524 */
[----:B0-----:R-:W-:Y:S02]  /*4250*/  @P2 IMAD.MOV.U32 R4, RZ, RZ, R8 ;  /* 0x000000ffff042224 */ /* 0x001fe400078e0008 */
[----:B------:R-:W-:-:S05]  /*4260*/  @P2 IMAD.MOV.U32 R5, RZ, RZ, R9 ;  /* 0x000000ffff052224 */ /* 0x000fca00078e0009 */
[----:B------:R0:W-:Y:S02]  /*4270*/  @P2 STG.E.U16 desc[UR36][R4.64+0x62], R51 ;  /* 0x0000623304002986 */ /* 0x0001e4000c101524 */
[----:B0-----:R-:W-:Y:S02]  /*4280*/  @P4 IMAD.MOV.U32 R4, RZ, RZ, R6 ;  /* 0x000000ffff044224 */ /* 0x001fe400078e0006 */
[----:B------:R-:W-:-:S05]  /*4290*/  @P4 IMAD.MOV.U32 R5, RZ, RZ, R7 ;  /* 0x000000ffff054224 */ /* 0x000fca00078e0007 */
[----:B------:R0:W-:Y:S04]  /*42a0*/  @P4 STG.E.U16 desc[UR36][R4.64+0x70], R52 ;  /* 0x0000703404004986 */ /* 0x0001e8000c101524 */
[----:B------:R1:W-:Y:S01]  /*42b0*/  @P5 STG.E.U16 desc[UR36][R6.64+0x72], R53 ;  /* 0x0000723506005986 */ /* 0x0003e2000c101524 */
[----:B0-----:R-:W-:Y:S02]  /*42c0*/  @P1 IMAD.MOV.U32 R4, RZ, RZ, R8 ;  /* 0x000000ffff041224 */ /* 0x001fe400078e0008 */
[----:B------:R-:W-:-:S05]  /*42d0*/  @P1 IMAD.MOV.U32 R5, RZ, RZ, R9 ;  /* 0x000000ffff051224 */ /* 0x000fca00078e0009 */
[----:B------:R1:W-:Y:S04]  /*42e0*/  @P1 STG.E.U16 desc[UR36][R4.64+0x70], R54 ;  /* 0x0000703604001986 */ /* 0x0003e8000c101524 */
[----:B------:R1:W-:Y:S02]  /*42f0*/  @P0 STG.E.U16 desc[UR36][R8.64+0x72], R55 ;  /* 0x0000723708000986 */ /* 0x0003e4000c101524 */
.L_x_97:
[----:B------:R-:W-:Y:S05]  /*4300*/  BSYNC B0 ;  /* 0x0000000000007941 */ /* 0x000fea0003800000 */
.L_x_35:
[----:B------:R-:W-:Y:S01]  /*4310*/  ULDC UR4, c[0x0][0xc] ;  /* 0x0000030000047ab9 */ /* 0x000fe20000000800 */
[----:B------:R-:W-:Y:S01]  /*4320*/  ULDC UR5, c[0x0][0x10] ;  /* 0x0000040000057ab9 */ /* 0x000fe20000000800 */
[----:B------:R-:W4:Y:S01]  /*4330*/  LDC R3, c[0x0][0x14] ;  /* 0x00000500ff037b82 */ /* 0x000f220000000800 */
[----:B------:R-:W-:Y:S01]  /*4340*/  UIMAD.WIDE.U32 UR4, UR4, UR5, URZ ;  /* 0x00000005040472a5 */ /* 0x000fe2000f8e003f */
[----:B------:R-:W-:Y:S02]  /*4350*/  IMAD.MOV.U32 R61, RZ, RZ, -0x1 ;  /* 0xffffffffff3d7424 */ /* 0x000fe400078e00ff */
[----:B------:R-:W-:-:S03]  /*4360*/  IMAD.MOV.U32 R59, RZ, RZ, -0x1 ;  /* 0xffffffffff3b7424 */ /* 0x000fc600078e00ff */
[----:B----4-:R-:W-:-:S04]  /*4370*/  IMAD.WIDE.U32 R16, R3, UR4, R16 ;  /* 0x0000000403107c25 */ /* 0x010fc8000f8e0010 */
[----:B------:R-:W-:Y:S01]  /*4380*/  IMAD R3, R3, UR5, RZ ;  /* 0x0000000503037c24 */ /* 0x000fe2000f8e02ff */
[----:B------:R-:W-:Y:S02]  /*4390*/  ULDC.64 UR4, c[0x0][0x650] ;  /* 0x0001940000047ab9 */ /* 0x000fe40000000a00 */
[----:B------:R-:W-:Y:S01]  /*43a0*/  ISETP.GE.U32.AND P0, PT, R16, UR4, PT ;  /* 0x0000000410007c0c */ /* 0x000fe2000bf06070 */
[--C-:B------:R-:W-:Y:S01]  /*43b0*/  IMAD.IADD R17, R17, 0x1, R3.reuse ;  /* 0x0000000111117824 */ /* 0x100fe200078e0203 */
[----:B------:R-:W-:-:S04]  /*43c0*/  PRMT R3, RZ, 0x7610, R3 ;  /* 0x00007610ff037816 */ /* 0x000fc80000000003 */
[----:B------:R-:W-:-:S13]  /*43d0*/  ISETP.GE.U32.AND.EX P0, PT, R17, UR5, PT, P0 ;  /* 0x0000000511007c0c */ /* 0x000fda000bf06100 */
[----:B------:R-:W-:Y:S05]  /*43e0*/  @P0 BRA `(.L_x_98) ;  /* 0x0000000400640947 */ /* 0x000fea0003800000 */
[----:B---3--:R-:W3:Y:S01]  /*43f0*/  S2R R12, SR_CTAID.X ;  /* 0x00000000000c7919 */ /* 0x008ee20000002500 */
[----:B-12---:R-:W1:Y:S01]  /*4400*/  LDC.64 R10, c[0x0][0x628] ;  /* 0x00018a00ff0a7b82 */ /* 0x006e620000000a00 */
[----:B------:R-:W-:Y:S01]  /*4410*/  ULDC UR4, c[0x0][0x150] ;  /* 0x0000540000047ab9 */ /* 0x000fe20000000800 */
[----:B------:R-:W-:Y:S01]  /*4420*/  IMAD.MOV.U32 R8, RZ, RZ, R16 ;  /* 0x000000ffff087224 */ /* 0x000fe200078e0010 */
[----:B-----5:R-:W2:Y:S01]  /*4430*/  S2R R24, SR_CTAID.Y ;  /* 0x0000000000187919 */ /* 0x020ea20000002600 */
[----:B------:R-:W-:-:S04]  /*4440*/  IMAD.MOV.U32 R9, RZ, RZ, R17 ;  /* 0x000000ffff097224 */ /* 0x000fc800078e0011 */
[----:B------:R-:W4:Y:S08]  /*4450*/  LDC R21, c[0x0][0x144] ;  /* 0x00005100ff157b82 */ /* 0x000f300000000800 */
[----:B------:R-:W0:Y:S08]  /*4460*/  LDC R0, c[0x0][0x630] ;  /* 0x00018c00ff007b82 */ /* 0x000e300000000800 */
[----:B------:R-:W0:Y:S01]  /*4470*/  LDC.64 R14, c[0x0][0x620] ;  /* 0x00018800ff0e7b82 */ /* 0x000e220000000a00 */
[----:B-1----:R-:W-:-:S04]  /*4480*/  ISETP.NE.U32.AND P0, PT, R10, RZ, PT ;  /* 0x000000ff0a00720c */ /* 0x002fc80003f05070 */
[----:B------:R-:W-:Y:S02]  /*4490*/  ISETP.NE.AND.EX P0, PT, R11, RZ, PT, P0 ;  /* 0x000000ff0b00720c */ /* 0x000fe40003f05300 */
[----:B---3--:R-:W-:-:S05]  /*44a0*/  I2FP.F32.U32 R3, R12 ;  /* 0x0000000c00037245 */ /* 0x008fca0000201000 */
[----:B------:R-:W-:-:S04]  /*44b0*/  FMUL R3, R3, UR4 ;  /* 0x0000000403037c20 */ /* 0x000fc80008400000 */
[----:B------:R1:W3:Y:S02]  /*44c0*/  F2I.U32.TRUNC.NTZ R20, R3 ;  /* 0x0000000300147305 */ /* 0x0002e4000020f000 */
[----:B--2-4-:R-:W-:Y:S05]  /*44d0*/  @!P0 BRA `(.L_x_99) ;  /* 0x0000000000288947 */ /* 0x014fea0003800000 */
[----:B-1----:R-:W1:Y:S02]  /*44e0*/  LDC R3, c[0x0][0x634] ;  /* 0x00018d00ff037b82 */ /* 0x002e640000000800 */
[----:B-1----:R-:W-:-:S05]  /*44f0*/  IADD3 R3, P0, R16, R3, RZ ;  /* 0x0000000310037210 */ /* 0x002fca0007f1e0ff */
[----:B------:R-:W-:-:S04]  /*4500*/  IMAD.X R13, RZ, RZ, R17, P0 ;  /* 0x000000ffff0d7224 */ /* 0x000fc800000e0611 */
[----:B0-----:R-:W-:-:S04]  /*4510*/  IMAD.WIDE.U32 R4, R13, R10, RZ ;  /* 0x0000000a0d047225 */ /* 0x001fc800078e00ff */
[----:B------:R-:W-:-:S04]  /*4520*/  IMAD.WIDE.U32 R6, P0, R3, R11, R4 ;  /* 0x0000000b03067225 */ /* 0x000fc80007800004 */
[----:B------:R-:W-:-:S04]  /*4530*/  IMAD.WIDE.U32 R4, R3, R10, RZ ;  /* 0x0000000a03047225 */ /* 0x000fc800078e00ff */
[----:B------:R-:W-:Y:S01]  /*4540*/  IMAD.X R9, RZ, RZ, RZ, P0 ;  /* 0x000000ffff097224 */ /* 0x000fe200000e06ff */
[----:B------:R-:W-:Y:S01]  /*4550*/  IADD3 RZ, P0, R5, R6, RZ ;  /* 0x0000000605ff7210 */ /* 0x000fe20007f1e0ff */
[----:B------:R-:W-:-:S04]  /*4560*/  IMAD.MOV.U32 R8, RZ, RZ, R7 ;  /* 0x000000ffff087224 */ /* 0x000fc800078e0007 */
[----:B------:R-:W-:-:S08]  /*4570*/  IMAD.WIDE.U32.X R8, R13, R11, R8, P0 ;  /* 0x0000000b0d087225 */ /* 0x000fd000000e0408 */
.L_x_99:
[----:B------:R-:W2:Y:S01]  /*4580*/  LDC.64 R28, c[0x0][0x640] ;  /* 0x00019000ff1c7b82 */ /* 0x000ea20000000a00 */
[-CC-:B0-----:R-:W-:Y:S01]  /*4590*/  SHF.R.U64 R59, R8, R0.reuse, R9.reuse ;  /* 0x00000000083b7219 */ /* 0x181fe20000001209 */
[----:B---3--:R-:W-:Y:S01]  /*45a0*/  IMAD.MOV R20, RZ, RZ, -R20 ;  /* 0x000000ffff147224 */ /* 0x008fe200078e0a14 */
[----:B------:R-:W-:Y:S01]  /*45b0*/  SHF.R.U32.HI R0, RZ, R0, R9 ;  /* 0x00000000ff007219 */ /* 0x000fe20000011609 */
[----:B------:R-:W-:Y:S01]  /*45c0*/  ULDC UR4, c[0x0][0x154] ;  /* 0x0000550000047ab9 */ /* 0x000fe20000000800 */
[----:B-1----:R-:W-:Y:S01]  /*45d0*/  IADD3 R3, P0, RZ, -R59, RZ ;  /* 0x8000003bff037210 */ /* 0x002fe20007f1e0ff */
[----:B------:R-:W-:Y:S02]  /*45e0*/  IMAD R21, R21, R20, R12 ;  /* 0x0000001415157224 */ /* 0x000fe400078e020c */
[----:B------:R-:W0:Y:S01]  /*45f0*/  LDC R6, c[0x0][0x618] ;  /* 0x00018600ff067b82 */ /* 0x000e220000000800 */
[----:B------:R-:W-:Y:S02]  /*4600*/  IMAD.MOV.U32 R7, RZ, RZ, 0x1 ;  /* 0x00000001ff077424 */ /* 0x000fe400078e00ff */
[----:B------:R-:W-:-:S04]  /*4610*/  IMAD.X R5, RZ, RZ, ~R0, P0 ;  /* 0x000000ffff057224 */ /* 0x000fc800000e0e00 */
[-C--:B------:R-:W-:Y:S01]  /*4620*/  IMAD R0, R5, R14.reuse, RZ ;  /* 0x0000000e05007224 */ /* 0x080fe200078e02ff */
[----:B------:R-:W1:Y:S01]  /*4630*/  LDC R8, c[0x0][0x608] ;  /* 0x00018200ff087b82 */ /* 0x000e620000000800 */
[----:B------:R-:W-:-:S04]  /*4640*/  IMAD.WIDE.U32 R4, R3, R14, R16 ;  /* 0x0000000e03047225 */ /* 0x000fc800078e0010 */
[----:B------:R-:W-:Y:S01]  /*4650*/  IMAD R3, R3, R15, R0 ;  /* 0x0000000f03037224 */ /* 0x000fe200078e0200 */
[----:B------:R-:W-:Y:S02]  /*4660*/  I2FP.F32.U32 R0, R24 ;  /* 0x0000001800007245 */ /* 0x000fe40000201000 */
[----:B------:R-:W3:Y:S01]  /*4670*/  LDC R26, c[0x0][0x658] ;  /* 0x00019600ff1a7b82 */ /* 0x000ee20000000800 */
[----:B------:R-:W-:Y:S01]  /*4680*/  IMAD.IADD R3, R5, 0x1, R3 ;  /* 0x0000000105037824 */ /* 0x000fe200078e0203 */
[----:B--2---:R-:W-:Y:S01]  /*4690*/  ISETP.NE.U32.AND P0, PT, R28, RZ, PT ;  /* 0x000000ff1c00720c */ /* 0x004fe20003f05070 */
[----:B------:R-:W-:Y:S01]  /*46a0*/  FMUL R0, R0, UR4 ;  /* 0x0000000400007c20 */ /* 0x000fe20008400000 */
[----:B------:R-:W-:Y:S02]  /*46b0*/  IMAD.MOV.U32 R5, RZ, RZ, -0x1 ;  /* 0xffffffffff057424 */ /* 0x000fe400078e00ff */
[----:B------:R-:W-:Y:S01]  /*46c0*/  ISETP.NE.AND.EX P0, PT, R29, RZ, PT, P0 ;  /* 0x000000ff1d00720c */ /* 0x000fe20003f05300 */
[----:B------:R2:W4:Y:S01]  /*46d0*/  F2I.U32.TRUNC.NTZ R13, R0 ;  /* 0x00000000000d7305 */ /* 0x000522000020f000 */
[----:B------:R-:W2:Y:S01]  /*46e0*/  LDC R15, c[0x0][0x148] ;  /* 0x00005200ff0f7b82 */ /* 0x000ea20000000800 */
[----:B0-----:R-:W-:-:S02]  /*46f0*/  SHF.R.U64 R12, R4, R6, R3 ;  /* 0x00000006040c7219 */ /* 0x001fc40000001203 */
[----:B------:R-:W-:-:S05]  /*4700*/  SHF.R.U32.HI R3, RZ, R6, R3 ;  /* 0x00000006ff037219 */ /* 0x000fca0000011603 */
[----:B------:R-:W0:Y:S01]  /*4710*/  LDC R20, c[0x0][0x600] ;  /* 0x00018000ff147b82 */ /* 0x000e220000000800 */
[-CC-:B-1----:R-:W-:Y:S02]  /*4720*/  SHF.R.U64 R10, R12, R8.reuse, R3.reuse ;  /* 0x000000080c0a7219 */ /* 0x182fe40000001203 */
[----:B------:R-:W-:-:S05]  /*4730*/  SHF.R.U32.HI R3, RZ, R8, R3 ;  /* 0x00000008ff037219 */ /* 0x000fca0000011603 */
[----:B------:R-:W1:Y:S01]  /*4740*/  LDC R27, c[0x0][0x648] ;  /* 0x00019200ff1b7b82 */ /* 0x000e620000000800 */
[-C--:B---3--:R-:W-:Y:S02]  /*4750*/  SHF.L.U32 R4, R5, R26.reuse, RZ ;  /* 0x0000001a05047219 */ /* 0x088fe400000006ff */
[-CC-:B------:R-:W-:Y:S02]  /*4760*/  SHF.R.U64 R14, R10, R26.reuse, R3.reuse ;  /* 0x0000001a0a0e7219 */ /* 0x180fe40000001203 */
[----:B------:R-:W-:Y:S02]  /*4770*/  SHF.R.U32.HI R5, RZ, R26, R3 ;  /* 0x0000001aff057219 */ /* 0x000fe40000011603 */
[----:B------:R-:W-:Y:S01]  /*4780*/  LOP3.LUT R25, RZ, R4, RZ, 0x33, !PT ;  /* 0x00000004ff197212 */ /* 0x000fe200078e33ff */
[----:B------:R-:W3:Y:S01]  /*4790*/  LDC R30, c[0x0][0x638] ;  /* 0x00018e00ff1e7b82 */ /* 0x000ee20000000800 */
[----:B------:R-:W-:Y:S01]  /*47a0*/  SHF.L.U32 R26, R7, R26, RZ ;  /* 0x0000001a071a7219 */ /* 0x000fe200000006ff */
[----:B------:R-:W-:-:S06]  /*47b0*/  IMAD.MOV.U32 R4, RZ, RZ, R14 ;  /* 0x000000ffff047224 */ /* 0x000fcc00078e000e */
[----:B------:R-:W0:Y:S01]  /*47c0*/  LDC R31, c[0x0][0x610] ;  /* 0x00018400ff1f7b82 */ /* 0x000e220000000800 */
[----:B----4-:R-:W-:Y:S05]  /*47d0*/  @!P0 BRA `(.L_x_100) ;  /* 0x0000000000288947 */ /* 0x010fea0003800000 */
        /* <DEDUP_REMOVED lines=10> */
.L_x_100:
[----:B------:R-:W-:Y:S01]  /*4880*/  ISETP.NE.AND P0, PT, R2, 0x1, PT ;  /* 0x000000010200780c */ /* 0x000fe20003f05270 */
[----:B0-----:R-:W-:Y:S01]  /*4890*/  VIADD R7, R20, 0xffffffff ;  /* 0xffffffff14077836 */ /* 0x001fe20000000000 */
[----:B-12---:R-:W-:Y:S01]  /*48a0*/  SHF.R.U64 R0, R4, R27, R5 ;  /* 0x0000001b04007219 */ /* 0x006fe20000001205 */
[----:B------:R-:W-:Y:S01]  /*48b0*/  IMAD.MOV R13, RZ, RZ, -R13 ;  /* 0x000000ffff0d7224 */ /* 0x000fe200078e0a0d */
[----:B------:R-:W-:Y:S01]  /*48c0*/  LOP3.LUT R5, R10, R25, RZ, 0xc0, !PT ;  /* 0x000000190a057212 */ /* 0x000fe200078ec0ff */
[----:B------:R-:W-:Y:S01]  /*48d0*/  IMAD.MOV.U32 R4, RZ, RZ, 0x1 ;  /* 0x00000001ff047424 */ /* 0x000fe200078e00ff */
[----:B------:R-:W-:Y:S01]  /*48e0*/  LOP3.LUT R12, R12, R7, RZ, 0xc0, !PT ;  /* 0x000000070c0c7212 */ /* 0x000fe200078ec0ff */
[----:B------:R-:W-:Y:S02]  /*48f0*/  IMAD.MOV R3, RZ, RZ, -R0 ;  /* 0x000000ffff037224 */ /* 0x000fe400078e0a00 */
[----:B------:R-:W-:Y:S02]  /*4900*/  IMAD R0, R26, R0, R5 ;  /* 0x000000001a007224 */ /* 0x000fe400078e0205 */
[----:B---3--:R-:W-:-:S02]  /*4910*/  IMAD R3, R3, R30, R14 ;  /* 0x0000001e03037224 */ /* 0x008fc400078e020e */
[----:B------:R-:W-:Y:S02]  /*4920*/  @P0 IMAD R21, R15, R13, R24 ;  /* 0x0000000d0f150224 */ /* 0x000fe400078e0218 */
[----:B------:R-:W-:Y:S01]  /*4930*/  IMAD R5, R3, R20, R12 ;  /* 0x0000001403057224 */ /* 0x000fe200078e020c */
[----:B------:R-:W-:Y:S01]  /*4940*/  PRMT R3, R4, 0x7610, R3 ;  /* 0x0000761004037816 */ /* 0x000fe20000000003 */
[----:B------:R-:W-:-:S05]  /*4950*/  IMAD R0, R0, R31, R21 ;  /* 0x0000001f00007224 */ /* 0x000fca00078e0215 */
[----:B------:R-:W-:Y:S02]  /*4960*/  SEL R61, R5, R0, !P0 ;  /* 0x00000000053d7207 */ /* 0x000fe40004000000 */
[----:B------:R-:W-:-:S07]  /*4970*/  SEL R0, R0, R5, !P0 ;  /* 0x0000000500007207 */ /* 0x000fce0004000000 */
.L_x_98:
[----:B------:R-:W-:Y:S01]  /*4980*/  LOP3.LUT P0, RZ, R3, 0xff, RZ, 0xc0, !PT ;  /* 0x000000ff03ff7812 */ /* 0x000fe2000780c0ff */
[----:B------:R-:W-:-:S12]  /*4990*/  IMAD.MOV.U32 R60, RZ, RZ, R0 ;  /* 0x000000ffff3c7224 */ /* 0x000fd800078e0000 */
[----:B------:R-:W-:Y:S05]  /*49a0*/  @P0 BRA `(.L_x_101) ;  /* 0xffffffc800940947 */ /* 0x000fea000383ffff */
[----:B------:R-:W-:Y:S05]  /*49b0*/  EXIT ;  /* 0x000000000000794d */ /* 0x000fea0003800000 */
.L_x_8:
        /* <DEDUP_REMOVED lines=26> */
.L_x_103:
[----:B------:R-:W0:Y:S01]  /*4b60*/  LDC.64 R28, c[0x0][0x640] ;  /* 0x00019000ff1c7b82 */ /* 0x000e220000000a00 */
[-CC-:B------:R-:W-:Y:S01]  /*4b70*/  SHF.R.U64 R22, R12, R6.reuse, R13.reuse ;  /* 0x000000060c167219 */ /* 0x180fe2000000120d */
[----:B------:R-:W-:Y:S01]  /*4b80*/  IMAD.MOV.U32 R30, RZ, RZ, 0x1 ;  /* 0x00000001ff1e7424 */ /* 0x000fe200078e00ff */
[----:B------:R-:W-:Y:S02]  /*4b90*/  SHF.R.U32.HI R6, RZ, R6, R13 ;  /* 0x00000006ff067219 */ /* 0x000fe4000001160d */
        /* <DEDUP_REMOVED lines=8> */
[----:B------:R-:W-:Y:S01]  /*4c20*/  IMAD.IADD R9, R9, 0x1, R11 ;  /* 0x0000000109097824 */ /* 0x000fe200078e020b */
[----:B0-----:R-:W-:-:S04]  /*4c30*/  ISETP.NE.U32.AND P0, PT, R28, RZ, PT ;  /* 0x000000ff1c00720c */ /* 0x001fc80003f05070 */
[----:B------:R-:W-:Y:S02]  /*4c40*/  ISETP.NE.AND.EX P0, PT, R29, RZ, PT, P0 ;  /* 0x000000ff1d00720c */ /* 0x000fe40003f05300 */
[----:B------:R-:W0:Y:S01]  /*4c50*/  LDC R20, c[0x0][0x600] ;  /* 0x00018000ff147b82 */ /* 0x000e220000000800 */
[-CC-:B-1----:R-:W-:Y:S01]  /*4c60*/  SHF.R.U64 R14, R8, R10.reuse, R9.reuse ;  /* 0x0000000a080e7219 */ /* 0x182fe20000001209 */
[----:B------:R-:W-:Y:S01]  /*4c70*/  IMAD.MOV.U32 R8, RZ, RZ, -0x1 ;  /* 0xffffffffff087424 */ /* 0x000fe200078e00ff */
[----:B------:R-:W-:-:S05]  /*4c80*/  SHF.R.U32.HI R9, RZ, R10, R9 ;  /* 0x0000000aff097219 */ /* 0x000fca0000011609 */
[----:B------:R-:W1:Y:S01]  /*4c90*/  LDC R24, c[0x0][0x648] ;  /* 0x00019200ff187b82 */ /* 0x000e620000000800 */
[-CC-:B--2---:R-:W-:Y:S02]  /*4ca0*/  SHF.R.U64 R23, R14, R12.reuse, R9.reuse ;  /* 0x0000000c0e177219 */ /* 0x184fe40000001209 */
[----:B------:R-:W-:-:S05]  /*4cb0*/  SHF.R.U32.HI R6, RZ, R12, R9 ;  /* 0x0000000cff067219 */ /* 0x000fca0000011609 */
[----:B------:R-:W2:Y:S01]  /*4cc0*/  LDC R26, c[0x0][0x638] ;  /* 0x00018e00ff1a7b82 */ /* 0x000ea20000000800 */
[-C--:B---3--:R-:W-:Y:S02]  /*4cd0*/  SHF.L.U32 R8, R8, R27.reuse, RZ ;  /* 0x0000001b08087219 */ /* 0x088fe400000006ff */
[-CC-:B------:R-:W-:Y:S02]  /*4ce0*/  SHF.R.U64 R25, R23, R27.reuse, R6.reuse ;  /* 0x0000001b17197219 */ /* 0x180fe40000001206 */
[----:B------:R-:W-:Y:S02]  /*4cf0*/  LOP3.LUT R32, RZ, R8, RZ, 0x33, !PT ;  /* 0x00000008ff207212 */ /* 0x000fe400078e33ff */
[----:B------:R-:W-:Y:S01]  /*4d00*/  SHF.R.U32.HI R9, RZ, R27, R6 ;  /* 0x0000001bff097219 */ /* 0x000fe20000011606 */
[----:B------:R-:W3:Y:S01]  /*4d10*/  LDC R31, c[0x0][0x610] ;  /* 0x00018400ff1f7b82 */ /* 0x000ee20000000800 */
[----:B------:R-:W-:Y:S01]  /*4d20*/  IMAD.MOV.U32 R8, RZ, RZ, R25 ;  /* 0x000000ffff087224 */ /* 0x000fe200078e0019 */
[----:B------:R-:W-:Y:S06]  /*4d30*/  @!P0 BRA `(.L_x_104) ;  /* 0x0000000000288947 */ /* 0x000fec0003800000 */
        /* <DEDUP_REMOVED lines=10> */
.L_x_104:
[----:B------:R-:W-:Y:S01]  /*4de0*/  ISETP.NE.AND P0, PT, R2, 0x1, PT ;  /* 0x000000010200780c */ /* 0x000fe20003f05270 */
[----:B------:R-:W-:Y:S01]  /*4df0*/  IMAD.MOV.U32 R13, RZ, RZ, R22 ;  /* 0x000000ffff0d7224 */ /* 0x000fe200078e0016 */
[----:B-1----:R-:W-:Y:S01]  /*4e00*/  SHF.R.U64 R6, R8, R24, R9 ;  /* 0x0000001808067219 */ /* 0x002fe20000001209 */
[----:B0-----:R-:W-:Y:S01]  /*4e10*/  VIADD R9, R20, 0xffffffff ;  /* 0xffffffff14097836 */ /* 0x001fe20000000000 */
[----:B------:R-:W-:Y:S02]  /*4e20*/  SHF.L.U32 R30, R30, R27, RZ ;  /* 0x0000001b1e1e7219 */ /* 0x000fe400000006ff */
[----:B------:R-:W-:Y:S01]  /*4e30*/  LOP3.LUT R5, R23, R32, RZ, 0xc0, !PT ;  /* 0x0000002017057212 */ /* 0x000fe200078ec0ff */
[----:B------:R-:W-:-:S04]  /*4e40*/  IMAD.MOV R8, RZ, RZ, -R6 ;  /* 0x000000ffff087224 */ /* 0x000fc800078e0a06 */
[----:B------:R-:W-:Y:S01]  /*4e50*/  IMAD R6, R30, R6, R5 ;  /* 0x000000061e067224 */ /* 0x000fe200078e0205 */
[----:B------:R-:W-:Y:S01]  /*4e60*/  LOP3.LUT R5, R14, R9, RZ, 0xc0, !PT ;  /* 0x000000090e057212 */ /* 0x000fe200078ec0ff */
[----:B------:R-:W-:Y:S02]  /*4e70*/  @P0 IMAD R3, R7, R21, R4 ;  /* 0x0000001507030224 */ /* 0x000fe400078e0204 */
[----:B--2---:R-:W-:Y:S02]  /*4e80*/  IMAD R4, R8, R26, R25 ;  /* 0x0000001a08047224 */ /* 0x004fe400078e0219 */
[----:B---3--:R-:W-:Y:S02]  /*4e90*/  IMAD R3, R6, R31, R3 ;  /* 0x0000001f06037224 */ /* 0x008fe400078e0203 */
[----:B------:R-:W-:Y:S02]  /*4ea0*/  IMAD R4, R4, R20, R5 ;  /* 0x0000001404047224 */ /* 0x000fe400078e0205 */
[----:B------:R-:W-:-:S03]  /*4eb0*/  IMAD.MOV.U32 R6, RZ, RZ, 0x1 ;  /* 0x00000001ff067424 */ /* 0x000fc600078e00ff */
[----:B------:R-:W-:Y:S02]  /*4ec0*/  SEL R20, R4, R3, !P0 ;  /* 0x0000000304147207 */ /* 0x000fe40004000000 */
[----:B------:R-:W-:-:S07]  /*4ed0*/  SEL R11, R3, R4, !P0 ;  /* 0x00000004030b7207 */ /* 0x000fce0004000000 */
.L_x_102:
[----:B------:R-:W-:-:S08]  /*4ee0*/  NOP ;  /* 0x0000000000007918 */ /* 0x000fd00000000000 */
[----:B------:R-:W0:-:S00]  /*4ef0*/  USETMAXREG.DEALLOC.CTAPOOL 0x28 ;  /* 0x00000028000079c8 */ /* 0x000e0000080e0500 */
[----:B0-----:R-:W-:-:S13]  /*4f00*/  ISETP.NE.AND P0, PT, R0, RZ, PT ;  /* 0x000000ff0000720c */ /* 0x001fda0003f05270 */
[----:B------:R-:W-:Y:S05]  /*4f10*/  @P0 EXIT ;  /* 0x000000000000094d */ /* 0x000fea0003800000 */
[----:B------:R-:W-:Y:S01]  /*4f20*/  LOP3.LUT P0, RZ, R6, 0xff, RZ, 0xc0, !PT ;  /* 0x000000ff06ff7812 */ /* 0x000fe2000780c0ff */
[----:B------:R-:W-:Y:S02]  /*4f30*/  IMAD.MOV.U32 R0, RZ, RZ, 0x1 ;  /* 0x00000001ff007424 */ /* 0x000fe400078e00ff */
[----:B------:R-:W-:-:S10]  /*4f40*/  IMAD.MOV.U32 R12, RZ, RZ, RZ ;  /* 0x000000ffff0c7224 */ /* 0x000fd400078e00ff */
[----:B------:R-:W-:Y:S05]  /*4f50*/  @!P0 BRA `(.L_x_105) ;  /* 0x0000000c00908947 */ /* 0x000fea0003800000 */
[----:B------:R-:W0:Y:S01]  /*4f60*/  LDC R0, c[0x0][0x28c] ;  /* 0x0000a300ff007b82 */ /* 0x000e220000000800 */
[----:B------:R-:W-:Y:S01]  /*4f70*/  ULDC UR5, c[0x0][0x658] ;  /* 0x0001960000057ab9 */ /* 0x000fe20000000800 */
[----:B------:R-:W-:Y:S01]  /*4f80*/  UMOV UR11, 0xffffffff ;  /* 0xffffffff000b7882 */ /* 0x000fe20000000000 */
[----:B------:R-:W-:Y:S01]  /*4f90*/  UMOV UR17, 0x1 ;  /* 0x0000000100117882 */ /* 0x000fe20000000000 */
[----:B------:R-:W-:Y:S01]  /*4fa0*/  USHF.L.U32 UR11, UR11, UR5, URZ ;  /* 0x000000050b0b7299 */ /* 0x000fe2000800063f */
[----:B------:R-:W-:Y:S01]  /*4fb0*/  BSSY B0, `(.L_x_105) ;  /* 0x00000de000007945 */ /* 0x000fe20003800000 */
[----:B------:R-:W-:Y:S01]  /*4fc0*/  ULDC UR9, c[0x0][0xc] ;  /* 0x0000030000097ab9 */ /* 0x000fe20000000800 */
[----:B------:R-:W-:Y:S01]  /*4fd0*/  ULDC UR16, c[0x0][0x10] ;  /* 0x0000040000107ab9 */ /* 0x000fe20000000800 */
[----:B------:R-:W1:Y:S01]  /*4fe0*/  S2UR UR8, SR_CgaCtaId ;  /* 0x00000000000879c3 */ /* 0x000e620000008800 */
[----:B------:R-:W-:Y:S01]  /*4ff0*/  ULOP3.LUT UR13, URZ, UR11, URZ, 0x33, !UPT ;  /* 0x0000000b3f0d7292 */ /* 0x000fe2000f8e333f */
[----:B------:R-:W-:Y:S01]  /*5000*/  IMAD.MOV.U32 R10, RZ, RZ, 0x1 ;  /* 0x00000001ff0a7424 */ /* 0x000fe200078e00ff */
[----:B------:R-:W-:Y:S01]  /*5010*/  LOP3.LUT R9, R19, 0x2, RZ, 0xfc, !PT ;  /* 0x0000000213097812 */ /* 0x000fe200078efcff */
[----:B------:R-:W-:Y:S01]  /*5020*/  IMAD.MOV.U32 R12, RZ, RZ, RZ ;  /* 0x000000ffff0c7224 */ /* 0x000fe200078e00ff */
[----:B------:R-:W-:Y:S01]  /*5030*/  ULDC UR4, c[0x0][0x600] ;  /* 0x0001800000047ab9 */ /* 0x000fe20000000800 */
[----:B------:R-:W-:Y:S01]  /*5040*/  UMOV UR19, 0x11 ;  /* 0x0000001100137882 */ /* 0x000fe20000000000 */
[----:B------:R-:W-:-:S02]  /*5050*/  UIADD3 UR4, UR4, -0x1, URZ ;  /* 0xffffffff04047890 */ /* 0x000fc4000fffe03f */
[----:B------:R-:W-:Y:S01]  /*5060*/  USHF.L.U32 UR5, UR17, UR5, URZ ;  /* 0x0000000511057299 */ /* 0x000fe2000800063f */
[----:B------:R-:W-:Y:S01]  /*5070*/  ULDC.64 UR28, c[0x0][0x198] ;  /* 0x00006600001c7ab9 */ /* 0x000fe20000000a00 */
[----:B0-----:R-:W-:-:S05]  /*5080*/  VIADD R0, R0, 0x1f ;  /* 0x0000001f00007836 */ /* 0x001fca0000000000 */
[----:B------:R-:W-:Y:S01]  /*5090*/  SHF.R.S32.HI R3, RZ, 0x1f, R0 ;  /* 0x0000001fff037819 */ /* 0x000fe20000011400 */
[----:B-1----:R-:W-:-:S03]  /*50a0*/  USHF.R.U32.HI UR27, URZ, 0x2, UR8 ;  /* 0x000000023f1b7899 */ /* 0x002fc60008011608 */
[----:B------:R-:W-:Y:S01]  /*50b0*/  LEA.HI R3, R3, R0, RZ, 0x5 ;  /* 0x0000000003037211 */ /* 0x000fe200078f28ff */
[----:B------:R-:W-:Y:S01]  /*50c0*/  ULOP3.LUT UR10, UR8, 0x3, URZ, 0xc0, !UPT ;  /* 0x00000003080a7892 */ /* 0x000fe2000f8ec03f */
[----:B------:R-:W-:Y:S01]  /*50d0*/  IMAD.MOV.U32 R0, RZ, RZ, 0x1 ;  /* 0x00000001ff007424 */ /* 0x000fe200078e00ff */
[----:B------:R-:W-:Y:S01]  /*50e0*/  USHF.L.U32 UR6, UR8, 0x4, URZ ;  /* 0x0000000408067899 */ /* 0x000fe2000800063f */
[----:B------:R-:W-:Y:S01]  /*50f0*/  SHF.R.S32.HI R3, RZ, 0x5, R3 ;  /* 0x00000005ff037819 */ /* 0x000fe20000011403 */
[----:B------:R-:W-:Y:S02]  /*5100*/  USHF.L.U32 UR7, UR8, 0x9, URZ ;  /* 0x0000000908077899 */ /* 0x000fe4000800063f */
[----:B------:R-:W-:Y:S02]  /*5110*/  ULOP3.LUT UR8, UR8, 0xfffffffc, URZ, 0xc0, !UPT ;  /* 0xfffffffc08087892 */ /* 0x000fe4000f8ec03f */
[----:B------:R-:W-:Y:S01]  /*5120*/  UISETP.GT.U32.AND UP0, UPT, UR10, 0xffff, UPT ;  /* 0x0000ffff0a00788c */ /* 0x000fe2000bf04070 */
[----:B------:R-:W-:Y:S01]  /*5130*/  VIADD R8, R3, 0x1 ;  /* 0x0000000103087836 */ /* 0x000fe20000000000 */
[----:B------:R-:W-:-:S02]  /*5140*/  ULOP3.LUT UR12, UR8, 0x1, URZ, 0xfc, !UPT ;  /* 0x00000001080c7892 */ /* 0x000fc4000f8efc3f */
[----:B------:R-:W-:Y:S02]  /*5150*/  ULOP3.LUT UR14, UR8, 0x2, URZ, 0xfc, !UPT ;  /* 0x00000002080e7892 */ /* 0x000fe4000f8efc3f */
[----:B------:R-:W-:Y:S02]  /*5160*/  USHF.L.U32 UR11, UR17, UR8, URZ ;  /* 0x00000008110b7299 */ /* 0x000fe4000800063f */
[----:B------:R-:W-:Y:S02]  /*5170*/  ULOP3.LUT UR15, UR8, 0x3, URZ, 0xfc, !UPT ;  /* 0x00000003080f7892 */ /* 0x000fe4000f8efc3f */
[----:B------:R-:W-:Y:S02]  /*5180*/  UIMAD.WIDE.U32 UR8, UR9, UR16, URZ ;  /* 0x00000010090872a5 */ /* 0x000fe4000f8e003f */
[----:B------:R-:W-:Y:S02]  /*5190*/  USHF.L.U32 UR12, UR17, UR12, URZ ;  /* 0x0000000c110c7299 */ /* 0x000fe4000800063f */
[----:B------:R-:W-:-:S02]  /*51a0*/  USHF.L.U32 UR14, UR17, UR14, URZ ;  /* 0x0000000e110e7299 */ /* 0x000fc4000800063f */
[----:B------:R-:W-:Y:S01]  /*51b0*/  USEL UR10, UR10, 0xffff, !UP0 ;  /* 0x0000ffff0a0a7887 */ /* 0x000fe2000c000000 */
[----:B------:R-:W-:Y:S01]  /*51c0*/  ULDC UR16, c[0x0][0x14] ;  /* 0x0000050000107ab9 */ /* 0x000fe20000000800 */
[----:B------:R-:W-:Y:S02]  /*51d0*/  USHF.L.U32 UR15, UR17, UR15, URZ ;  /* 0x0000000f110f7299 */ /* 0x000fe4000800063f */
[----:B------:R-:W-:Y:S02]  /*51e0*/  UIMAD.WIDE.U32 UR22, UR8, UR16, URZ ;  /* 0x00000010081672a5 */ /* 0x000fe4000f8e003f */
[----:B------:R-:W-:Y:S02]  /*51f0*/  UIMAD UR21, UR9, UR16, URZ ;  /* 0x00000010091572a4 */ /* 0x000fe4000f8e023f */
[----:B------:R-:W-:Y:S02]  /*5200*/  ULOP3.LUT UR11, UR14, UR11, UR12, 0xfe, !UPT ;  /* 0x0000000b0e0b7292 */ /* 0x000fe4000f8efe0c */
[----:B------:R-:W-:-:S02]  /*5210*/  ULOP3.LUT UR10, UR10, 0xffff, URZ, 0xc0, !UPT ;  /* 0x0000ffff0a0a7892 */ /* 0x000fc4000f8ec03f */
[----:B------:R-:W-:Y:S02]  /*5220*/  ULOP3.LUT UR6, UR6, 0x30, URZ, 0xc0, !UPT ;  /* 0x0000003006067892 */ /* 0x000fe4000f8ec03f */
[----:B------:R-:W-:Y:S02]  /*5230*/  ULOP3.LUT UR7, UR7, 0x600, URZ, 0xc0, !UPT ;  /* 0x0000060007077892 */ /* 0x000fe4000f8ec03f */
[----:B------:R-:W-:Y:S02]  /*5240*/  UIADD3 UR21, UR23, UR21, URZ ;  /* 0x0000001517157290 */ /* 0x000fe4000fffe03f */
[----:B------:R-:W-:Y:S02]  /*5250*/  ULOP3.LUT UR18, UR11, UR15, URZ, 0xfc, !UPT ;  /* 0x0000000f0b127292 */ /* 0x000fe4000f8efc3f */
[----:B------:R-:W-:-:S12]  /*5260*/  USHF.L.U32 UR19, UR19, UR10, URZ ;  /* 0x0000000a13137299 */ /* 0x000fd8000800063f */
.L_x_116:
[----:B------:R-:W-:-:S03]  /*5270*/  UMOV UR8, 0xffffffff ;  /* 0xffffffff00087882 */ /* 0x000fc60000000000 */
[----:B------:R-:W-:Y:S05]  /*5280*/  BRA.DIV UR8, `(.L_x_106) ;  /* 0x0000001608a47947 */ /* 0x000fea000b800000 */
[----:B------:R-:W-:-:S13]  /*5290*/  ELECT P6, URZ, PT ;  /* 0x00000000003f782f */ /* 0x000fda00038c0000 */
.L_x_141:
[----:B------:R-:W0:Y:S01]  /*52a0*/  LDC R4, c[0x0][0x28c] ;  /* 0x0000a300ff047b82 */ /* 0x000e220000000800 */
[----:B------:R-:W-:Y:S01]  /*52b0*/  BSSY B1, `(.L_x_107) ;  /* 0x000003c000017945 */ /* 0x000fe20003800000 */
[----:B0-----:R-:W-:-:S13]  /*52c0*/  ISETP.LT.OR P6, PT, R4, 0x1, !P6 ;  /* 0x000000010400780c */ /* 0x001fda00077c1670 */
[----:B------:R-:W-:Y:S05]  /*52d0*/  @P6 BRA `(.L_x_108) ;  /* 0x0000000000e46947 */ /* 0x000fea0003800000 */
[----:B------:R-:W-:Y:S01]  /*52e0*/  LEA R11, R11, UR27, 0x1 ;  /* 0x0000001b0b0b7c11 */ /* 0x000fe2000f8e08ff */
[----:B------:R-:W-:Y:S01]  /*52f0*/  IMAD.MOV.U32 R21, RZ, RZ, RZ ;  /* 0x000000ffff157224 */ /* 0x000fe200078e00ff */
[----:B------:R-:W-:Y:S01]  /*5300*/  LEA R20, R20, UR6, 0x6 ;  /* 0x0000000614147c11 */ /* 0x000fe2000f8e30ff */
[----:B------:R-:W-:Y:S02]  /*5310*/  IMAD.MOV.U32 R4, RZ, RZ, R8 ;  /* 0x000000ffff047224 */ /* 0x000fe400078e0008 */
[----:B------:R-:W-:Y:S02]  /*5320*/  IMAD.MOV.U32 R5, RZ, RZ, R0 ;  /* 0x000000ffff057224 */ /* 0x000fe400078e0000 */
[----:B------:R-:W-:Y:S02]  /*5330*/  IMAD.MOV.U32 R6, RZ, RZ, R12 ;  /* 0x000000ffff067224 */ /* 0x000fe400078e000c */
[----:B------:R-:W-:-:S07]  /*5340*/  IMAD.SHL.U32 R15, R11, 0x40, RZ ;  /* 0x000000400b0f7824 */ /* 0x000fce00078e00ff */
.L_x_111:
[----:B------:R-:W0:Y:S01]  /*5350*/  S2R R14, SR_CgaCtaId ;  /* 0x00000000000e7919 */ /* 0x000e220000008800 */
[----:B------:R-:W-:Y:S02]  /*5360*/  MOV R7, 0x400 ;  /* 0x0000040000077802 */ /* 0x000fe40000000f00 */
[----:B------:R-:W-:-:S13]  /*5370*/  LOP3.LUT P1, RZ, R18, 0x7f, RZ, 0xc0, !PT ;  /* 0x0000007f12ff7812 */ /* 0x000fda000782c0ff */
[----:B------:R-:W1:Y:S01]  /*5380*/  @!P1 LDC R11, c[0x0][0x500] ;  /* 0x00014000ff0b9b82 */ /* 0x000e620000000800 */
[----:B0-----:R-:W-:Y:S02]  /*5390*/  LEA R22, R14, R7, 0x18 ;  /* 0x000000070e167211 */ /* 0x001fe400078ec0ff */
[----:B------:R-:W-:-:S03]  /*53a0*/  SHF.L.U32 R7, R5, 0x1f, RZ ;  /* 0x0000001f05077819 */ /* 0x000fc600000006ff */
[----:B------:R-:W-:-:S04]  /*53b0*/  IMAD R14, R6, 0x8, R22 ;  /* 0x00000008060e7824 */ /* 0x000fc800078e0216 */
[----:B------:R-:W0:Y:S02]  /*53c0*/  SYNCS.PHASECHK.TRANS64.TRYWAIT P0, [R14+URZ+0x90], R7 ;  /* 0x000090070e0075a7 */ /* 0x000e24000800017f */
[----:B01----:R-:W-:Y:S05]  /*53d0*/  @!P0 BRA `(.L_x_109) ;  /* 0x0000001400708947 */ /* 0x003fea0003800000 */
.L_x_142:
[----:B0-----:R-:W-:Y:S01]  /*53e0*/  PRMT R7, R9, 0x9910, RZ ;  /* 0x0000991009077816 */ /* 0x001fe200000000ff */
[----:B------:R0:W-:Y:S03]  /*53f0*/  @!P1 SYNCS.ARRIVE.TRANS64 RZ, [R14+URZ], R11 ;  /* 0x0000000b0eff99a7 */ /* 0x0001e6000800003f */
[----:B------:R-:W-:-:S13]  /*5400*/  ISETP.NE.AND P0, PT, R7, 0x2, PT ;  /* 0x000000020700780c */ /* 0x000fda0003f05270 */
[----:B0-----:R-:W-:Y:S05]  /*5410*/  @P0 BRA `(.L_x_110) ;  /* 0x0000000000040947 */ /* 0x001fea0003800000 */
[----:B------:R-:W-:Y:S01]  /*5420*/  BPT.TRAP 0x1 ;  /* 0x000000040000795c */ /* 0x000fe20000300000 */
.L_x_110:
[----:B------:R-:W-:Y:S01]  /*5430*/  LEA R7, R6, UR27, 0x1 ;  /* 0x0000001b06077c11 */ /* 0x000fe2000f8e08ff */
[----:B------:R-:W-:Y:S01]  /*5440*/  VIADD R4, R4, 0xffffffff ;  /* 0xffffffff04047836 */ /* 0x000fe20000000000 */
[----:B------:R-:W-:Y:S01]  /*5450*/  R2UR UR25, R15 ;  /* 0x000000000f1972ca */ /* 0x000fe200000e0000 */
[----:B------:R-:W-:Y:S01]  /*5460*/  UIADD3 UR14, UP0, UR28, 0xf0, URZ ;  /* 0x000000f01c0e7890 */ /* 0x000fe2000ff1e03f */
[----:B------:R-:W-:Y:S01]  /*5470*/  R2UR UR9, R14 ;  /* 0x000000000e0972ca */ /* 0x000fe200000e0000 */
[----:B------:R-:W-:Y:S01]  /*5480*/  IMAD.SHL.U32 R7, R7, 0x800, RZ ;  /* 0x0000080007077824 */ /* 0x000fe200078e00ff */
[----:B------:R-:W-:Y:S01]  /*5490*/  R2UR UR10, R21 ;  /* 0x00000000150a72ca */ /* 0x000fe200000e0000 */
[----:B------:R-:W-:Y:S01]  /*54a0*/  UIADD3 UR32, UP1, UR28, 0x1f0, URZ ;  /* 0x000001f01c207890 */ /* 0x000fe2000ff3e03f */
[----:B------:R-:W-:Y:S01]  /*54b0*/  R2UR UR12, R13 ;  /* 0x000000000d0c72ca */ /* 0x000fe200000e0000 */
[--C-:B------:R-:W-:Y:S01]  /*54c0*/  IMAD R11, R7, 0x2, R22.reuse ;  /* 0x00000002070b7824 */ /* 0x100fe200078e0216 */
[----:B------:R-:W-:Y:S01]  /*54d0*/  LEA R7, R6, UR7, 0xb ;  /* 0x0000000706077c11 */ /* 0x000fe2000f8e58ff */
[----:B------:R-:W-:Y:S01]  /*54e0*/  UIADD3.X UR15, URZ, UR29, URZ, UP0, !UPT ;  /* 0x0000001d3f0f7290 */ /* 0x000fe200087fe43f */
[----:B------:R-:W-:Y:S01]  /*54f0*/  R2UR UR26, R20 ;  /* 0x00000000141a72ca */ /* 0x000fe200000e0000 */
[----:B------:R-:W-:Y:S01]  /*5500*/  UPRMT UR20, URZ, 0x5410, UR19 ;  /* 0x000054103f147896 */ /* 0x000fe20008000013 */
[----:B------:R-:W-:Y:S01]  /*5510*/  R2UR UR8, R11 ;  /* 0x000000000b0872ca */ /* 0x000fe200000e0000 */
[----:B------:R-:W-:Y:S01]  /*5520*/  IMAD R7, R7, 0x2, R22 ;  /* 0x0000000207077824 */ /* 0x000fe200078e0216 */
[----:B------:R-:W-:Y:S01]  /*5530*/  ISETP.GT.AND P1, PT, R4, 0x1, PT ;  /* 0x000000010400780c */ /* 0x000fe20003f24270 */
[----:B------:R-:W-:Y:S01]  /*5540*/  VIADD R6, R6, 0x1 ;  /* 0x0000000106067836 */ /* 0x000fe20000000000 */
[----:B------:R-:W-:Y:S01]  /*5550*/  UPRMT UR30, URZ, 0x5410, UR18 ;  /* 0x000054103f1e7896 */ /* 0x000fe20008000012 */
[----:B------:R-:W-:Y:S01]  /*5560*/  VIADD R21, R21, 0x20 ;  /* 0x0000002015157836 */ /* 0x000fe20000000000 */
[----:B------:R-:W-:Y:S01]  /*5570*/  R2UR UR11, R7 ;  /* 0x00000000070b72ca */ /* 0x000fe200000e0000 */
[----:B------:R-:W-:Y:S01]  /*5580*/  UIADD3.X UR33, URZ, UR29, URZ, UP1, !UPT ;  /* 0x0000001d3f217290 */ /* 0x000fe20008ffe43f */
[----:B------:R-:W-:Y:S01]  /*5590*/  ISETP.NE.AND P0, PT, R6, 0x12, PT ;  /* 0x000000120600780c */ /* 0x000fe20003f05270 */
[----:B------:R-:W-:Y:S01]  /*55a0*/  UMOV UR16, 0x0 ;  /* 0x0000000000107882 */ /* 0x000fe20000000000 */
[----:B------:R-:W-:-:S02]  /*55b0*/  UMOV UR17, 0x10000000 ;  /* 0x1000000000117882 */ /* 0x000fc40000000000 */
[----:B------:R-:W-:Y:S01]  /*55c0*/  SEL R14, RZ, 0x1, P0 ;  /* 0x00000001ff0e7807 */ /* 0x000fe20000000000 */
[----:B------:R-:W-:Y:S01]  /*55d0*/  UIADD3 UR8, UR8, 0x200, URZ ;  /* 0x0000020008087890 */ /* 0x000fe2000fffe03f */
[----:B------:R-:W-:Y:S02]  /*55e0*/  SEL R6, R6, RZ, P0 ;  /* 0x000000ff06067207 */ /* 0x000fe40000000000 */
[----:B------:R-:W-:-:S03]  /*55f0*/  LOP3.LUT R5, R5, R14, RZ, 0x3c, !PT ;  /* 0x0000000e05057212 */ /* 0x000fc600078e3cff */
[----:B------:R-:W-:-:S03]  /*5600*/  UIADD3 UR24, UR11, 0x24200, URZ ;  /* 0x000242000b187890 */ /* 0x000fc6000fffe03f */
[----:B------:R-:W-:Y:S02]  /*5610*/  UMOV UR11, UR25 ;  /* 0x00000019000b7c82 */ /* 0x000fe40008000000 */
[----:B------:R0:W-:Y:S02]  /*5620*/  UTMALDG.3D.MULTICAST [UR8], [UR14], UR20, desc[UR16] ;  /* 0x000010080e0073b4 */ /* 0x0001e40008011814 */
[----:B0-----:R-:W-:Y:S01]  /*5630*/  UMOV UR8, UR24 ;  /* 0x0000001800087c82 */ /* 0x001fe20008000000 */
[----:B------:R-:W-:Y:S02]  /*5640*/  UMOV UR11, UR26 ;  /* 0x0000001a000b7c82 */ /* 0x000fe40008000000 */
[----:B------:R0:W-:Y:S02]  /*5650*/  UTMALDG.3D.MULTICAST [UR8], [UR32], UR30, desc[UR16] ;  /* 0x00001008200073b4 */ /* 0x0001e4000801181e */
[----:B0-----:R-:W-:Y:S05]  /*5660*/  @P1 BRA `(.L_x_111) ;  /* 0xfffffffc00381947 */ /* 0x001fea000383ffff */
.L_x_108:
[----:B------:R-:W-:Y:S05]  /*5670*/  BSYNC B1 ;  /* 0x0000000000017941 */ /* 0x000fea0003800000 */
.L_x_107:
[----:B------:R-:W-:Y:S01]  /*5680*/  LOP3.LUT P1, RZ, R10, 0xff, RZ, 0xc0, !PT ;  /* 0x000000ff0aff7812 */ /* 0x000fe2000782c0ff */
[C---:B------:R-:W-:Y:S01]  /*5690*/  IMAD.IADD R12, R3.reuse, 0x1, R12 ;  /* 0x00000001030c7824 */ /* 0x040fe200078e020c */
[----:B------:R-:W-:Y:S01]  /*56a0*/  ULDC.64 UR8, c[0x0][0x650] ;  /* 0x0001940000087ab9 */ /* 0x000fe20000000a00 */
[C---:B------:R-:W-:Y:S01]  /*56b0*/  ISETP.GE.U32.AND P2, PT, R3.reuse, 0x12, PT ;  /* 0x000000120300780c */ /* 0x040fe20003f46070 */
[----:B------:R-:W-:Y:S01]  /*56c0*/  BSSY B1, `(.L_x_112) ;  /* 0x000006a000017945 */ /* 0x000fe20003800000 */
[----:B------:R-:W-:Y:S01]  /*56d0*/  IMAD.MOV.U32 R11, RZ, RZ, -0x1 ;  /* 0xffffffffff0b7424 */ /* 0x000fe200078e00ff */
[----:B------:R-:W-:Y:S01]  /*56e0*/  ISETP.GT.U32.AND P0, PT, R12, 0x11, PT ;  /* 0x000000110c00780c */ /* 0x000fe20003f04070 */
[----:B------:R-:W-:Y:S01]  /*56f0*/  IMAD.MOV.U32 R20, RZ, RZ, -0x1 ;  /* 0xffffffffff147424 */ /* 0x000fe200078e00ff */
[----:B------:R-:W-:Y:S01]  /*5700*/  PRMT R10, RZ, 0x7610, R10 ;  /* 0x00007610ff0a7816 */ /* 0x000fe2000000000a */
[----:B------:R-:W-:Y:S01]  /*5710*/  IMAD.MOV.U32 R13, RZ, RZ, -0x1 ;  /* 0xffffffffff0d7424 */ /* 0x000fe200078e00ff */
[----:B------:R-:W-:-:S03]  /*5720*/  ISETP.LT.U32.AND P0, PT, R3, 0x12, P0 ;  /* 0x000000120300780c */ /* 0x000fc60000701070 */
[----:B------:R-:W0:Y:S01]  /*5730*/  @P1 S2R R5, SR_CgaCtaId ;  /* 0x0000000000051919 */ /* 0x000e220000008800 */
[----:B------:R-:W-:-:S04]  /*5740*/  @P1 MOV R4, 0x400 ;  /* 0x0000040000041802 */ /* 0x000fc80000000f00 */
[----:B0-----:R-:W-:Y:S01]  /*5750*/  @P1 LEA R6, R5, R4, 0x18 ;  /* 0x0000000405061211 */ /* 0x001fe200078ec0ff */
[----:B------:R-:W-:-:S03]  /*5760*/  IMAD.WIDE.U32 R4, R12, 0x38e38e39, RZ ;  /* 0x38e38e390c047825 */ /* 0x000fc600078e00ff */
[----:B------:R0:W-:Y:S01]  /*5770*/  @P1 SYNCS.ARRIVE.TRANS64.A1T0 RZ, [R6+URZ+0x138], RZ ;  /* 0x000138ff06ff19a7 */ /* 0x0001e2000810003f */
[----:B------:R-:W-:Y:S02]  /*5780*/  IADD3 R16, P1, R16, UR22, RZ ;  /* 0x0000001610107c10 */ /* 0x000fe4000ff3e0ff */
[----:B------:R-:W-:Y:S02]  /*5790*/  SHF.R.U32.HI R7, RZ, 0x2, R5 ;  /* 0x00000002ff077819 */ /* 0x000fe40000011605 */
[----:B------:R-:W-:Y:S02]  /*57a0*/  SEL R5, RZ, 0x1, !P0 ;  /* 0x00000001ff057807 */ /* 0x000fe40004000000 */
[----:B------:R-:W-:Y:S01]  /*57b0*/  IADD3.X R17, R17, UR21, RZ, P1, !PT ;  /* 0x0000001511117c10 */ /* 0x000fe20008ffe4ff */
[----:B------:R-:W-:Y:S01]  /*57c0*/  IMAD R12, R7, -0x12, R12 ;  /* 0xffffffee070c7824 */ /* 0x000fe200078e020c */
[----:B------:R-:W-:Y:S02]  /*57d0*/  ISETP.GE.U32.AND P0, PT, R16, UR8, PT ;  /* 0x0000000810007c0c */ /* 0x000fe4000bf06070 */
[----:B------:R-:W-:-:S02]  /*57e0*/  LOP3.LUT R0, R0, R5, RZ, 0x3c, !PT ;  /* 0x0000000500007212 */ /* 0x000fc400078e3cff */
[----:B------:R-:W-:Y:S02]  /*57f0*/  ISETP.GE.U32.AND.EX P0, PT, R17, UR9, PT, P0 ;  /* 0x0000000911007c0c */ /* 0x000fe4000bf06100 */
[----:B------:R-:W-:Y:S02]  /*5800*/  @P2 LOP3.LUT R0, R0, 0x1, R7, 0x78, !PT ;  /* 0x0000000100002812 */ /* 0x000fe400078e7807 */
[----:B------:R-:W-:-:S09]  /*5810*/  PRMT R4, RZ, 0x7610, R4 ;  /* 0x00007610ff047816 */ /* 0x000fd20000000004 */
[----:B0-----:R-:W-:Y:S05]  /*5820*/  @P0 BRA `(.L_x_113) ;  /* 0x00000004004c0947 */ /* 0x001fea0003800000 */
[----:B------:R-:W0:Y:S01]  /*5830*/  S2R R14, SR_CTAID.X ;  /* 0x00000000000e7919 */ /* 0x000e220000002500 */
[----:B------:R-:W-:Y:S01]  /*5840*/  ULDC.64 UR8, c[0x0][0x628] ;  /* 0x00018a0000087ab9 */ /* 0x000fe20000000a00 */
[----:B------:R-:W1:Y:S01]  /*5850*/  LDC R15, c[0x0][0x144] ;  /* 0x00005100ff0f7b82 */ /* 0x000e620000000800 */
[----:B------:R-:W-:Y:S01]  /*5860*/  ISETP.NE.U32.AND P0, PT, RZ, UR8, PT ;  /* 0x00000008ff007c0c */ /* 0x000fe2000bf05070 */
[----:B------:R-:W2:Y:S01]  /*5870*/  S2R R11, SR_CTAID.Y ;  /* 0x00000000000b7919 */ /* 0x000ea20000002600 */
[----:B------:R-:W-:Y:S01]  /*5880*/  ULDC UR10, c[0x0][0x150] ;  /* 0x00005400000a7ab9 */ /* 0x000fe20000000800 */
[----:B------:R-:W-:Y:S01]  /*5890*/  ULDC UR11, c[0x0][0x630] ;  /* 0x00018c00000b7ab9 */ /* 0x000fe20000000800 */
[----:B------:R-:W-:Y:S01]  /*58a0*/  ISETP.NE.AND.EX P0, PT, RZ, UR9, PT, P0 ;  /* 0x00000009ff007c0c */ /* 0x000fe2000bf05300 */
[----:B------:R-:W-:Y:S01]  /*58b0*/  IMAD.MOV.U32 R4, RZ, RZ, R16 ;  /* 0x000000ffff047224 */ /* 0x000fe200078e0010 */
[----:B0-----:R-:W-:-:S05]  /*58c0*/  I2FP.F32.U32 R5, R14 ;  /* 0x0000000e00057245 */ /* 0x001fca0000201000 */
[----:B------:R-:W-:Y:S01]  /*58d0*/  FMUL R20, R5, UR10 ;  /* 0x0000000a05147c20 */ /* 0x000fe20008400000 */
[----:B------:R-:W-:-:S05]  /*58e0*/  IMAD.MOV.U32 R5, RZ, RZ, R17 ;  /* 0x000000ffff057224 */ /* 0x000fca00078e0011 */
[----:B--2---:R-:W-:Y:S05]  /*58f0*/  @!P0 BRA `(.L_x_114) ;  /* 0x0000000000288947 */ /* 0x004fea0003800000 */
[----:B------:R-:W-:Y:S02]  /*5900*/  ULDC UR10, c[0x0][0x634] ;  /* 0x00018d00000a7ab9 */ /* 0x000fe40000000800 */
[----:B------:R-:W-:-:S05]  /*5910*/  IADD3 R5, P0, R16, UR10, RZ ;  /* 0x0000000a10057c10 */ /* 0x000fca000ff1e0ff */
[----:B------:R-:W-:-:S04]  /*5920*/  IMAD.X R13, RZ, RZ, R17, P0 ;  /* 0x000000ffff0d7224 */ /* 0x000fc800000e0611 */
[----:B------:R-:W-:-:S04]  /*5930*/  IMAD.WIDE.U32 R6, R13, UR8, RZ ;  /* 0x000000080d067c25 */ /* 0x000fc8000f8e00ff */
[----:B------:R-:W-:-:S04]  /*5940*/  IMAD.WIDE.U32 R6, P0, R5, UR9, R6 ;  /* 0x0000000905067c25 */ /* 0x000fc8000f800006 */
[----:B------:R-:W-:-:S04]  /*5950*/  IMAD.WIDE.U32 R4, R5, UR8, RZ ;  /* 0x0000000805047c25 */ /* 0x000fc8000f8e00ff */
[----:B------:R-:W-:Y:S01]  /*5960*/  IMAD.MOV.U32 R4, RZ, RZ, R7 ;  /* 0x000000ffff047224 */ /* 0x000fe200078e0007 */
[----:B------:R-:W-:Y:S01]  /*5970*/  IADD3 RZ, P1, R5, R6, RZ ;  /* 0x0000000605ff7210 */ /* 0x000fe20007f3e0ff */
[----:B------:R-:W-:-:S04]  /*5980*/  IMAD.X R5, RZ, RZ, RZ, P0 ;  /* 0x000000ffff057224 */ /* 0x000fc800000e06ff */
[----:B------:R-:W-:-:S08]  /*5990*/  IMAD.WIDE.U32.X R4, R13, UR9, R4, P1 ;  /* 0x000000090d047c25 */ /* 0x000fd000088e0404 */
.L_x_114:
[--C-:B------:R-:W-:Y:S01]  /*59a0*/  SHF.R.U64 R13, R4, UR11, R5.reuse ;  /* 0x0000000b040d7c19 */ /* 0x100fe20008001205 */
[----:B------:R-:W0:Y:S01]  /*59b0*/  F2I.U32.TRUNC.NTZ R20, R20 ;  /* 0x0000001400147305 */ /* 0x000e22000020f000 */
[----:B------:R-:W-:Y:S01]  /*59c0*/  SHF.R.U32.HI R4, RZ, UR11, R5 ;  /* 0x0000000bff047c19 */ /* 0x000fe20008011605 */
[----:B------:R-:W-:Y:S01]  /*59d0*/  ULDC.64 UR8, c[0x0][0x620] ;  /* 0x0001880000087ab9 */ /* 0x000fe20000000a00 */
[----:B------:R-:W-:Y:S01]  /*59e0*/  IADD3 R7, P0, RZ, -R13, RZ ;  /* 0x8000000dff077210 */ /* 0x000fe20007f1e0ff */
[----:B------:R-:W-:Y:S01]  /*59f0*/  ULDC.64 UR10, c[0x0][0x640] ;  /* 0x00019000000a7ab9 */ /* 0x000fe20000000a00 */
[----:B------:R-:W2:Y:S03]  /*5a00*/  LDC R22, c[0x0][0x148] ;  /* 0x00005200ff167b82 */ /* 0x000ea60000000800 */
[----:B------:R-:W-:Y:S01]  /*5a10*/  IMAD.X R4, RZ, RZ, ~R4, P0 ;  /* 0x000000ffff047224 */ /* 0x000fe200000e0e04 */
[----:B------:R-:W-:-:S03]  /*5a20*/  ISETP.NE.U32.AND P0, PT, RZ, UR10, PT ;  /* 0x0000000aff007c0c */ /* 0x000fc6000bf05070 */
[----:B------:R-:W-:Y:S01]  /*5a30*/  IMAD R6, R4, UR8, RZ ;  /* 0x0000000804067c24 */ /* 0x000fe2000f8e02ff */
[----:B------:R-:W-:Y:S01]  /*5a40*/  ISETP.NE.AND.EX P0, PT, RZ, UR11, PT, P0 ;  /* 0x0000000bff007c0c */ /* 0x000fe2000bf05300 */
[----:B------:R-:W-:Y:S01]  /*5a50*/  IMAD.WIDE.U32 R4, R7, UR8, R16 ;  /* 0x0000000807047c25 */ /* 0x000fe2000f8e0010 */
[----:B------:R-:W-:-:S03]  /*5a60*/  ULDC UR8, c[0x0][0x618] ;  /* 0x0001860000087ab9 */ /* 0x000fc60000000800 */
[----:B------:R-:W-:Y:S01]  /*5a70*/  IMAD R7, R7, UR9, R6 ;  /* 0x0000000907077c24 */ /* 0x000fe2000f8e0206 */
[----:B------:R-:W-:Y:S01]  /*5a80*/  ULDC UR9, c[0x0][0x154] ;  /* 0x0000550000097ab9 */ /* 0x000fe20000000800 */
[----:B0-----:R-:W-:Y:S02]  /*5a90*/  IMAD.MOV R6, RZ, RZ, -R20 ;  /* 0x000000ffff067224 */ /* 0x001fe400078e0a14 */
[----:B------:R-:W-:Y:S02]  /*5aa0*/  IMAD.IADD R5, R5, 0x1, R7 ;  /* 0x0000000105057824 */ /* 0x000fe400078e0207 */
[----:B-1----:R-:W-:Y:S01]  /*5ab0*/  IMAD R14, R15, R6, R14 ;  /* 0x000000060f0e7224 */ /* 0x002fe200078e020e */
[----:B------:R-:W-:Y:S02]  /*5ac0*/  I2FP.F32.U32 R6, R11 ;  /* 0x0000000b00067245 */ /* 0x000fe40000201000 */
[--C-:B------:R-:W-:Y:S02]  /*5ad0*/  SHF.R.U64 R15, R4, UR8, R5.reuse ;  /* 0x00000008040f7c19 */ /* 0x100fe40008001205 */
[----:B------:R-:W-:Y:S01]  /*5ae0*/  SHF.R.U32.HI R4, RZ, UR8, R5 ;  /* 0x00000008ff047c19 */ /* 0x000fe20008011605 */
[----:B------:R-:W-:Y:S01]  /*5af0*/  FMUL R6, R6, UR9 ;  /* 0x0000000906067c20 */ /* 0x000fe20008400000 */
[----:B------:R-:W-:-:S02]  /*5b00*/  ULDC UR8, c[0x0][0x608] ;  /* 0x0001820000087ab9 */ /* 0x000fc40000000800 */
[--C-:B------:R-:W-:Y:S01]  /*5b10*/  SHF.R.U64 R21, R15, UR8, R4.reuse ;  /* 0x000000080f157c19 */ /* 0x100fe20008001204 */
[----:B------:R0:W1:Y:S01]  /*5b20*/  F2I.U32.TRUNC.NTZ R24, R6 ;  /* 0x0000000600187305 */ /* 0x000062000020f000 */
[----:B------:R-:W-:Y:S01]  /*5b30*/  SHF.R.U32.HI R4, RZ, UR8, R4 ;  /* 0x00000008ff047c19 */ /* 0x000fe20008011604 */
[----:B------:R-:W-:-:S03]  /*5b40*/  ULDC UR8, c[0x0][0x658] ;  /* 0x0001960000087ab9 */ /* 0x000fc60000000800 */
[--C-:B------:R-:W-:Y:S02]  /*5b50*/  SHF.R.U64 R20, R21, UR8, R4.reuse ;  /* 0x0000000815147c19 */ /* 0x100fe40008001204 */
[----:B------:R-:W-:-:S03]  /*5b60*/  SHF.R.U32.HI R23, RZ, UR8, R4 ;  /* 0x00000008ff177c19 */ /* 0x000fc60008011604 */
[----:B------:R-:W-:Y:S02]  /*5b70*/  IMAD.MOV.U32 R4, RZ, RZ, R20 ;  /* 0x000000ffff047224 */ /* 0x000fe400078e0014 */
[----:B------:R-:W-:Y:S01]  /*5b80*/  IMAD.MOV.U32 R5, RZ, RZ, R23 ;  /* 0x000000ffff057224 */ /* 0x000fe200078e0017 */
[----:B0-----:R-:W-:Y:S06]  /*5b90*/  @!P0 BRA `(.L_x_115) ;  /* 0x0000000000288947 */ /* 0x001fec0003800000 */
        /* <DEDUP_REMOVED lines=10> */
.L_x_115:
[----:B------:R-:W-:Y:S01]  /*5c40*/  ISETP.NE.AND P0, PT, R2, 0x1, PT ;  /* 0x000000010200780c */ /* 0x000fe20003f05270 */
[----:B------:R-:W-:Y:S01]  /*5c50*/  ULDC UR8, c[0x0][0x648] ;  /* 0x0001920000087ab9 */ /* 0x000fe20000000800 */
[----:B-1----:R-:W-:Y:S01]  /*5c60*/  IMAD.MOV R24, RZ, RZ, -R24 ;  /* 0x000000ffff187224 */ /* 0x002fe200078e0a18 */
[----:B------:R-:W-:Y:S01]  /*5c70*/  SHF.R.U64 R4, R4, UR8, R5 ;  /* 0x0000000804047c19 */ /* 0x000fe20008001205 */
[----:B------:R-:W-:Y:S01]  /*5c80*/  ULDC UR8, c[0x0][0x638] ;  /* 0x00018e0000087ab9 */ /* 0x000fe20000000800 */
[----:B------:R-:W-:Y:S01]  /*5c90*/  LOP3.LUT R21, R21, UR13, RZ, 0xc0, !PT ;  /* 0x0000000d15157c12 */ /* 0x000fe2000f8ec0ff */
[----:B------:R-:W-:Y:S02]  /*5ca0*/  ULDC UR9, c[0x0][0x610] ;  /* 0x0001840000097ab9 */ /* 0x000fe40000000800 */
[----:B------:R-:W-:Y:S02]  /*5cb0*/  IMAD.MOV R5, RZ, RZ, -R4 ;  /* 0x000000ffff057224 */ /* 0x000fe400078e0a04 */
[----:B------:R-:W-:-:S02]  /*5cc0*/  IMAD R21, R4, UR5, R21 ;  /* 0x0000000504157c24 */ /* 0x000fc4000f8e0215 */
[----:B------:R-:W-:Y:S01]  /*5cd0*/  IMAD R20, R5, UR8, R20 ;  /* 0x0000000805147c24 */ /* 0x000fe2000f8e0214 */
[----:B------:R-:W-:Y:S01]  /*5ce0*/  ULDC UR8, c[0x0][0x600] ;  /* 0x0001800000087ab9 */ /* 0x000fe20000000800 */
[----:B--2---:R-:W-:Y:S01]  /*5cf0*/  @P0 IMAD R14, R22, R24, R11 ;  /* 0x00000018160e0224 */ /* 0x004fe200078e020b */
[----:B------:R-:W-:Y:S01]  /*5d00*/  LOP3.LUT R11, R15, UR4, RZ, 0xc0, !PT ;  /* 0x000000040f0b7c12 */ /* 0x000fe2000f8ec0ff */
[----:B------:R-:W-:Y:S02]  /*5d10*/  IMAD.MOV.U32 R4, RZ, RZ, 0x1 ;  /* 0x00000001ff047424 */ /* 0x000fe400078e00ff */
[----:B------:R-:W-:Y:S02]  /*5d20*/  IMAD R14, R21, UR9, R14 ;  /* 0x00000009150e7c24 */ /* 0x000fe4000f8e020e */
[----:B------:R-:W-:-:S05]  /*5d30*/  IMAD R11, R20, UR8, R11 ;  /* 0x00000008140b7c24 */ /* 0x000fca000f8e020b */
[----:B------:R-:W-:Y:S02]  /*5d40*/  SEL R20, R11, R14, !P0 ;  /* 0x0000000e0b147207 */ /* 0x000fe40004000000 */
[----:B------:R-:W-:-:S07]  /*5d50*/  SEL R11, R14, R11, !P0 ;  /* 0x0000000b0e0b7207 */ /* 0x000fce0004000000 */
.L_x_113:
[----:B------:R-:W-:Y:S05]  /*5d60*/  BSYNC B1 ;  /* 0x0000000000017941 */ /* 0x000fea0003800000 */
.L_x_112:
[----:B------:R-:W-:-:S13]  /*5d70*/  LOP3.LUT P0, RZ, R4, 0xff, RZ, 0xc0, !PT ;  /* 0x000000ff04ff7812 */ /* 0x000fda000780c0ff */
[----:B------:R-:W-:Y:S05]  /*5d80*/  @P0 BRA `(.L_x_116) ;  /* 0xfffffff400380947 */ /* 0x000fea000383ffff */
[----:B------:R-:W-:Y:S05]  /*5d90*/  BSYNC B0 ;  /* 0x0000000000007941 */ /* 0x000fea0003800000 */
.L_x_105:
[----:B------:R-:W-:-:S03]  /*5da0*/  UMOV UR8, 0xffffffff ;  /* 0xffffffff00087882 */ /* 0x000fc60000000000 */
[----:B------:R-:W-:Y:S05]  /*5db0*/  BRA.DIV UR8, `(.L_x_117) ;  /* 0x0000000e080c7947 */ /* 0x000fea000b800000 */
[----:B------:R-:W-:-:S13]  /*5dc0*/  ELECT P6, URZ, PT ;  /* 0x00000000003f782f */ /* 0x000fda00038c0000 */
.L_x_145:
[----:B------:R-:W-:Y:S04]  /*5dd0*/  BSSY B0, `(.L_x_118) ;  /* 0x00000a9000007945 */ /* 0x000fe80003800000 */
[----:B------:R-:W-:Y:S05]  /*5de0*/  @!P6 BRA `(.L_x_119) ;  /* 0x00000008009ce947 */ /* 0x000fea0003800000 */
[----:B------:R-:W-:-:S04]  /*5df0*/  LOP3.LUT R19, R19, 0x2, RZ, 0xfc, !PT ;  /* 0x0000000213137812 */ /* 0x000fc800078efcff */
[----:B------:R-:W-:-:S13]  /*5e00*/  ISETP.NE.AND P0, PT, R19, 0x3, PT ;  /* 0x000000031300780c */ /* 0x000fda0003f05270 */
[----:B------:R-:W-:Y:S05]  /*5e10*/  @!P0 BRA `(.L_x_120) ;  /* 0x0000000000048947 */ /* 0x000fea0003800000 */
[----:B------:R-:W-:Y:S01]  /*5e20*/  BPT.TRAP 0x1 ;  /* 0x000000040000795c */ /* 0x000fe20000300000 */
.L_x_120:
[----:B------:R-:W0:Y:S01]  /*5e30*/  S2R R3, SR_CgaCtaId ;  /* 0x0000000000037919 */ /* 0x000e220000008800 */
[----:B------:R-:W-:-:S04]  /*5e40*/  MOV R2, 0x400 ;  /* 0x0000040000027802 */ /* 0x000fc80000000f00 */
[----:B0-----:R-:W-:Y:S02]  /*5e50*/  LEA R3, R3, R2, 0x18 ;  /* 0x0000000203037211 */ /* 0x001fe400078ec0ff */
[----:B------:R-:W-:-:S03]  /*5e60*/  SHF.L.U32 R2, R0, 0x1f, RZ ;  /* 0x0000001f00027819 */ /* 0x000fc600000006ff */
[----:B------:R-:W-:-:S04]  /*5e70*/  VIADD R3, R3, 0x90 ;  /* 0x0000009003037836 */ /* 0x000fc80000000000 */
[C---:B------:R-:W-:Y:S02]  /*5e80*/  IMAD R7, R12.reuse, 0x8, R3 ;  /* 0x000000080c077824 */ /* 0x040fe400078e0203 */
[----:B------:R-:W-:Y:S02]  /*5e90*/  VIADD R12, R12, 0x1 ;  /* 0x000000010c0c7836 */ /* 0x000fe40000000000 */
[----:B------:R-:W0:Y:S03]  /*5ea0*/  SYNCS.PHASECHK.TRANS64.TRYWAIT P0, [R7+URZ], R2 ;  /* 0x00000002070075a7 */ /* 0x000e26000800017f */
[----:B------:R-:W-:-:S04]  /*5eb0*/  ISETP.NE.AND P1, PT, R12, 0x12, PT ;  /* 0x000000120c00780c */ /* 0x000fc80003f25270 */
[----:B------:R-:W-:Y:S02]  /*5ec0*/  SEL R5, RZ, 0x1, P1 ;  /* 0x00000001ff057807 */ /* 0x000fe40000800000 */
[----:B------:R-:W-:Y:S02]  /*5ed0*/  SEL R12, R12, RZ, P1 ;  /* 0x000000ff0c0c7207 */ /* 0x000fe40000800000 */
[----:B------:R-:W-:-:S03]  /*5ee0*/  LOP3.LUT R5, R0, R5, RZ, 0x3c, !PT ;  /* 0x0000000500057212 */ /* 0x000fc600078e3cff */
[----:B------:R-:W-:Y:S01]  /*5ef0*/  IMAD R9, R12, 0x8, R3 ;  /* 0x000000080c097824 */ /* 0x000fe200078e0203 */
[----:B------:R-:W-:Y:S01]  /*5f00*/  SHF.L.U32 R4, R5, 0x1f, RZ ;  /* 0x0000001f05047819 */ /* 0x000fe200000006ff */
[----:B0-----:R-:W-:Y:S06]  /*5f10*/  @!P0 BRA `(.L_x_121) ;  /* 0x0000000800d48947 */ /* 0x001fec0003800000 */
.L_x_146:
[----:B------:R-:W1:Y:S01]  /*5f20*/  SYNCS.PHASECHK.TRANS64.TRYWAIT P0, [R9+URZ], R4 ;  /* 0x00000004090075a7 */ /* 0x000e62000800017f */
[----:B------:R-:W-:-:S05]  /*5f30*/  VIADD R0, R12, 0x1 ;  /* 0x000000010c007836 */ /* 0x000fca0000000000 */
[----:B------:R-:W-:-:S04]  /*5f40*/  ISETP.NE.AND P1, PT, R0, 0x12, PT ;  /* 0x000000120000780c */ /* 0x000fc80003f25270 */
[----:B0-----:R-:W-:Y:S02]  /*5f50*/  SEL R2, RZ, 0x1, P1 ;  /* 0x00000001ff027807 */ /* 0x001fe40000800000 */
[----:B------:R-:W-:Y:S02]  /*5f60*/  SEL R0, R0, RZ, P1 ;  /* 0x000000ff00007207 */ /* 0x000fe40000800000 */
[----:B------:R-:W-:-:S03]  /*5f70*/  LOP3.LUT R7, R5, R2, RZ, 0x3c, !PT ;  /* 0x0000000205077212 */ /* 0x000fc600078e3cff */
[----:B------:R-:W-:Y:S01]  /*5f80*/  IMAD R6, R0, 0x8, R3 ;  /* 0x0000000800067824 */ /* 0x000fe200078e0203 */
[----:B------:R-:W-:Y:S01]  /*5f90*/  SHF.L.U32 R5, R7, 0x1f, RZ ;  /* 0x0000001f07057819 */ /* 0x000fe200000006ff */
[----:B-1----:R-:W-:Y:S06]  /*5fa0*/  @!P0 BRA `(.L_x_122) ;  /* 0x0000000800c48947 */ /* 0x002fec0003800000 */
.L_x_147:
[----:B------:R-:W1:Y:S01]  /*5fb0*/  SYNCS.PHASECHK.TRANS64.TRYWAIT P0, [R6+URZ], R5 ;  /* 0x00000005060075a7 */ /* 0x000e62000800017f */
[----:B------:R-:W-:-:S05]  /*5fc0*/  VIADD R0, R0, 0x1 ;  /* 0x0000000100007836 */ /* 0x000fca0000000000 */
[----:B------:R-:W-:-:S04]  /*5fd0*/  ISETP.NE.AND P1, PT, R0, 0x12, PT ;  /* 0x000000120000780c */ /* 0x000fc80003f25270 */
[----:B------:R-:W-:Y:S02]  /*5fe0*/  SEL R2, RZ, 0x1, P1 ;  /* 0x00000001ff027807 */ /* 0x000fe40000800000 */
[----:B------:R-:W-:Y:S02]  /*5ff0*/  SEL R0, R0, RZ, P1 ;  /* 0x000000ff00007207 */ /* 0x000fe40000800000 */
[----:B------:R-:W-:-:S03]  /*6000*/  LOP3.LUT R7, R7, R2, RZ, 0x3c, !PT ;  /* 0x0000000207077212 */ /* 0x000fc600078e3cff */
[----:B0-----:R-:W-:Y:S01]  /*6010*/  IMAD R9, R0, 0x8, R3 ;  /* 0x0000000800097824 */ /* 0x001fe200078e0203 */
[----:B------:R-:W-:Y:S01]  /*6020*/  SHF.L.U32 R4, R7, 0x1f, RZ ;  /* 0x0000001f07047819 */ /* 0x000fe200000006ff */
[----:B-1----:R-:W-:Y:S06]  /*6030*/  @!P0 BRA `(.L_x_123) ;  /* 0x0000000800b48947 */ /* 0x002fec0003800000 */
.L_x_148:
        /* <DEDUP_REMOVED lines=9> */
.L_x_149:
        /* <DEDUP_REMOVED lines=9> */
.L_x_150:
        /* <DEDUP_REMOVED lines=9> */
.L_x_151:
        /* <DEDUP_REMOVED lines=9> */
.L_x_152:
        /* <DEDUP_REMOVED lines=9> */
.L_x_153:
        /* <DEDUP_REMOVED lines=9> */
.L_x_154:
        /* <DEDUP_REMOVED lines=9> */
.L_x_155:
        /* <DEDUP_REMOVED lines=9> */
.L_x_156:
        /* <DEDUP_REMOVED lines=9> */
.L_x_157:
        /* <DEDUP_REMOVED lines=9> */
.L_x_158:
        /* <DEDUP_REMOVED lines=9> */
.L_x_159:
        /* <DEDUP_REMOVED lines=9> */
.L_x_160:
        /* <DEDUP_REMOVED lines=9> */
.L_x_161:
[----:B------:R-:W1:Y:S01]  /*6790*/  SYNCS.PHASECHK.TRANS64.TRYWAIT P0, [R6+URZ], R5 ;  /* 0x00000005060075a7 */ /* 0x000e62000800017f */
[----:B------:R-:W-:-:S05]  /*67a0*/  VIADD R0, R0, 0x1 ;  /* 0x0000000100007836 */ /* 0x000fca0000000000 */
[----:B------:R-:W-:-:S04]  /*67b0*/  ISETP.NE.AND P1, PT, R0, 0x12, PT ;  /* 0x000000120000780c */ /* 0x000fc80003f25270 */
[----:B------:R-:W-:Y:S02]  /*67c0*/  SEL R2, RZ, 0x1, P1 ;  /* 0x00000001ff027807 */ /* 0x000fe40000800000 */
[----:B------:R-:W-:Y:S02]  /*67d0*/  SEL R0, R0, RZ, P1 ;  /* 0x000000ff00007207 */ /* 0x000fe40000800000 */
[----:B------:R-:W-:Y:S01]  /*67e0*/  LOP3.LUT R2, R7, R2, RZ, 0x3c, !PT ;  /* 0x0000000207027212 */ /* 0x000fe200078e3cff */
[----:B-1----:R-:W-:Y:S06]  /*67f0*/  @!P0 BRA `(.L_x_137) ;  /* 0x0000000400dc8947 */ /* 0x002fec0003800000 */
.L_x_162:
[----:B------:R-:W-:Y:S01]  /*6800*/  IMAD R3, R0, 0x8, R3 ;  /* 0x0000000800037824 */ /* 0x000fe200078e0203 */
[----:B------:R-:W-:-:S07]  /*6810*/  SHF.L.U32 R0, R2, 0x1f, RZ ;  /* 0x0000001f02007819 */ /* 0x000fce00000006ff */
.L_x_138:
[----:B--2---:R2:W3:Y:S02]  /*6820*/  SYNCS.PHASECHK.TRANS64.TRYWAIT P0, [R3+URZ], R0 ;  /* 0x00000000030075a7 */ /* 0x0044e4000800017f */
[----:B---3--:R-:W-:Y:S05]  /*6830*/  @!P0 NANOSLEEP.SYNCS 0x989680 ;  /* 0x009896800000895d */ /* 0x008fea0003900000 */
[----:B------:R-:W3:Y:S02]  /*6840*/  @!P0 SYNCS.PHASECHK.TRANS64 P0, [R3+URZ], R0 ;  /* 0x00000000030085a7 */ /* 0x000ee4000800007f */
[----:B---3--:R-:W-:Y:S05]  /*6850*/  @!P0 BRA `(.L_x_138) ;  /* 0xfffffffc00f08947 */ /* 0x008fea000383ffff */
.L_x_119:
[----:B------:R-:W-:Y:S05]  /*6860*/  BSYNC B0 ;  /* 0x0000000000007941 */ /* 0x000fea0003800000 */
.L_x_118:
[----:B------:R-:W-:Y:S05]  /*6870*/  EXIT ;  /* 0x000000000000794d */ /* 0x000fea0003800000 */
.L_x_22:
[----:B---3--:R3:W4:Y:S02]  /*6880*/  SYNCS.PHASECHK.TRANS64.TRYWAIT P1, [R3+URZ], R0 ;  /* 0x00000000030075a7 */ /* 0x008724000802017f */
[----:B----4-:R-:W-:Y:S05]  /*6890*/  @!P1 NANOSLEEP.SYNCS 0x989680 ;  /* 0x009896800000995d */ /* 0x010fea0003900000 */
[----:B------:R-:W4:Y:S02]  /*68a0*/  @!P1 SYNCS.PHASECHK.TRANS64 P1, [R3+URZ], R0 ;  /* 0x00000000030095a7 */ /* 0x000f24000802007f */
[----:B----4-:R-:W-:Y:S05]  /*68b0*/  @!P1 BRA `(.L_x_22) ;  /* 0xfffffffc00f09947 */ /* 0x010fea000383ffff */
[----:B------:R-:W-:Y:S05]  /*68c0*/  BRA `(.L_x_21) ;  /* 0xffffffac00947947 */ /* 0x000fea000383ffff */
.L_x_27:
[----:B-1----:R1:W2:Y:S02]  /*68d0*/  SYNCS.PHASECHK.TRANS64.TRYWAIT P1, [R5+URZ], R4 ;  /* 0x00000004050075a7 */ /* 0x0022a4000802017f */
[----:B--2---:R-:W-:Y:S05]  /*68e0*/  @!P1 NANOSLEEP.SYNCS 0x989680 ;  /* 0x009896800000995d */ /* 0x004fea0003900000 */
[----:B------:R-:W2:Y:S02]  /*68f0*/  @!P1 SYNCS.PHASECHK.TRANS64 P1, [R5+URZ], R4 ;  /* 0x00000004050095a7 */ /* 0x000ea4000802007f */
[----:B--2---:R-:W-:Y:S05]  /*6900*/  @!P1 BRA `(.L_x_27) ;  /* 0xfffffffc00f09947 */ /* 0x004fea000383ffff */
[----:B------:R-:W-:Y:S05]  /*6910*/  BRA `(.L_x_26) ;  /* 0xffffffb000447947 */ /* 0x000fea000383ffff */
.L_x_106:
[----:B------:R-:W-:Y:S01]  /*6920*/  BSSY B1, `(.L_x_139) ;  /* 0x0000006000017945 */ /* 0x000fe20003800000 */
[----:B------:R-:W-:-:S07]  /*6930*/  IMAD.MOV.U32 R15, RZ, RZ, -0x1 ;  /* 0xffffffffff0f7424 */ /* 0x000fce00078e00ff */
[----:B------:R-:W-:Y:S05]  /*6940*/  WARPSYNC.COLLECTIVE R15, `(.L_x_140) ;  /* 0x000000000f0c7348 */ /* 0x000fea0003c00000 */
[----:B------:R-:W-:Y:S02]  /*6950*/  ELECT P6, UR62, PT ;  /* 0x00000000003e782f */ /* 0x000fe400038c0000 */
[----:B------:R-:W-:Y:S01]  /*6960*/  MOV R14, UR62 ;  /* 0x0000003e000e7c02 */ /* 0x000fe20008000f00 */
[----:B------:R-:W-:Y:S10]  /*6970*/  ENDCOLLECTIVE ;  /* 0x000000000000791b */ /* 0x000ff40003800000 */
.L_x_140:
[----:B------:R-:W-:Y:S05]  /*6980*/  BSYNC B1 ;  /* 0x0000000000017941 */ /* 0x000fea0003800000 */
.L_x_139:
[----:B------:R-:W-:Y:S05]  /*6990*/  BRA `(.L_x_141) ;  /* 0xffffffe800407947 */ /* 0x000fea000383ffff */
.L_x_109:
[----:B0-----:R0:W1:Y:S02]  /*69a0*/  SYNCS.PHASECHK.TRANS64.TRYWAIT P0, [R14+URZ+0x90], R7 ;  /* 0x000090070e0075a7 */ /* 0x001064000800017f */
[----:B-1----:R-:W-:Y:S05]  /*69b0*/  @!P0 NANOSLEEP.SYNCS 0x989680 ;  /* 0x009896800000895d */ /* 0x002fea0003900000 */
[----:B------:R-:W1:Y:S02]  /*69c0*/  @!P0 SYNCS.PHASECHK.TRANS64 P0, [R14+URZ+0x90], R7 ;  /* 0x000090070e0085a7 */ /* 0x000e64000800007f */
[----:B-1----:R-:W-:Y:S05]  /*69d0*/  @!P0 BRA `(.L_x_109) ;  /* 0xfffffffc00f08947 */ /* 0x002fea000383ffff */
[----:B------:R-:W-:Y:S05]  /*69e0*/  BRA `(.L_x_142) ;  /* 0xffffffe8007c7947 */ /* 0x000fea000383ffff */
.L_x_117:
[----:B------:R-:W-:Y:S01]  /*69f0*/  BSSY B0, `(.L_x_143) ;  /* 0x0000006000007945 */ /* 0x000fe20003800000 */
[----:B------:R-:W-:-:S07]  /*6a00*/  IMAD.MOV.U32 R15, RZ, RZ, -0x1 ;  /* 0xffffffffff0f7424 */ /* 0x000fce00078e00ff */
[----:B------:R-:W-:Y:S05]  /*6a10*/  WARPSYNC.COLLECTIVE R15, `(.L_x_144) ;  /* 0x000000000f0c7348 */ /* 0x000fea0003c00000 */
[----:B------:R-:W-:Y:S02]  /*6a20*/  ELECT P6, UR62, PT ;  /* 0x00000000003e782f */ /* 0x000fe400038c0000 */
[----:B------:R-:W-:Y:S01]  /*6a30*/  MOV R14, UR62 ;  /* 0x0000003e000e7c02 */ /* 0x000fe20008000f00 */
[----:B------:R-:W-:Y:S10]  /*6a40*/  ENDCOLLECTIVE ;  /* 0x000000000000791b */ /* 0x000ff40003800000 */
.L_x_144:
[----:B------:R-:W-:Y:S05]  /*6a50*/  BSYNC B0 ;  /* 0x0000000000007941 */ /* 0x000fea0003800000 */
.L_x_143:
[----:B------:R-:W-:Y:S05]  /*6a60*/  BRA `(.L_x_145) ;  /* 0xfffffff000d87947 */ /* 0x000fea000383ffff */
.L_x_121:
[----:B0-----:R0:W1:Y:S02]  /*6a70*/  SYNCS.PHASECHK.TRANS64.TRYWAIT P0, [R7+URZ], R2 ;  /* 0x00000002070075a7 */ /* 0x001064000800017f */
[----:B-1----:R-:W-:Y:S05]  /*6a80*/  @!P0 NANOSLEEP.SYNCS 0x989680 ;  /* 0x009896800000895d */ /* 0x002fea0003900000 */
[----:B------:R-:W1:Y:S02]  /*6a90*/  @!P0 SYNCS.PHASECHK.TRANS64 P0, [R7+URZ], R2 ;  /* 0x00000002070085a7 */ /* 0x000e64000800007f */
[----:B-1----:R-:W-:Y:S05]  /*6aa0*/  @!P0 BRA `(.L_x_121) ;  /* 0xfffffffc00f08947 */ /* 0x002fea000383ffff */
[----:B------:R-:W-:Y:S05]  /*6ab0*/  BRA `(.L_x_146) ;  /* 0xfffffff400187947 */ /* 0x000fea000383ffff */
.L_x_122:
[----:B0-----:R0:W1:Y:S02]  /*6ac0*/  SYNCS.PHASECHK.TRANS64.TRYWAIT P0, [R9+URZ], R4 ;  /* 0x00000004090075a7 */ /* 0x001064000800017f */
[----:B-1----:R-:W-:Y:S05]  /*6ad0*/  @!P0 NANOSLEEP.SYNCS 0x989680 ;  /* 0x009896800000895d */ /* 0x002fea0003900000 */
[----:B------:R-:W1:Y:S02]  /*6ae0*/  @!P0 SYNCS.PHASECHK.TRANS64 P0, [R9+URZ], R4 ;  /* 0x00000004090085a7 */ /* 0x000e64000800007f */
[----:B-1----:R-:W-:Y:S05]  /*6af0*/  @!P0 BRA `(.L_x_122) ;  /* 0xfffffffc00f08947 */ /* 0x002fea000383ffff */
[----:B------:R-:W-:Y:S05]  /*6b00*/  BRA `(.L_x_147) ;  /* 0xfffffff400287947 */ /* 0x000fea000383ffff */
.L_x_123:
[----:B0-----:R0:W1:Y:S02]  /*6b10*/  SYNCS.PHASECHK.TRANS64.TRYWAIT P0, [R6+URZ], R5 ;  /* 0x00000005060075a7 */ /* 0x001064000800017f */
[----:B-1----:R-:W-:Y:S05]  /*6b20*/  @!P0 NANOSLEEP.SYNCS 0x989680 ;  /* 0x009896800000895d */ /* 0x002fea0003900000 */
[----:B------:R-:W1:Y:S02]  /*6b30*/  @!P0 SYNCS.PHASECHK.TRANS64 P0, [R6+URZ], R5 ;  /* 0x00000005060085a7 */ /* 0x000e64000800007f */
[----:B-1----:R-:W-:Y:S05]  /*6b40*/  @!P0 BRA `(.L_x_123) ;  /* 0xfffffffc00f08947 */ /* 0x002fea000383ffff */
[----:B------:R-:W-:Y:S05]  /*6b50*/  BRA `(.L_x_148) ;  /* 0xfffffff400387947 */ /* 0x000fea000383ffff */
.L_x_124:
[----:B0-----:R0:W1:Y:S02]  /*6b60*/  SYNCS.PHASECHK.TRANS64.TRYWAIT P0, [R9+URZ], R4 ;  /* 0x00000004090075a7 */ /* 0x001064000800017f */
[----:B-1----:R-:W-:Y:S05]  /*6b70*/  @!P0 NANOSLEEP.SYNCS 0x989680 ;  /* 0x009896800000895d */ /* 0x002fea0003900000 */
[----:B------:R-:W1:Y:S02]  /*6b80*/  @!P0 SYNCS.PHASECHK.TRANS64 P0, [R9+URZ], R4 ;  /* 0x00000004090085a7 */ /* 0x000e64000800007f */
[----:B-1----:R-:W-:Y:S05]  /*6b90*/  @!P0 BRA `(.L_x_124) ;  /* 0xfffffffc00f08947 */ /* 0x002fea000383ffff */
[----:B------:R-:W-:Y:S05]  /*6ba0*/  BRA `(.L_x_149) ;  /* 0xfffffff400487947 */ /* 0x000fea000383ffff */
.L_x_125:
[----:B0-----:R0:W1:Y:S02]  /*6bb0*/  SYNCS.PHASECHK.TRANS64.TRYWAIT P0, [R6+URZ], R5 ;  /* 0x00000005060075a7 */ /* 0x001064000800017f */
[----:B-1----:R-:W-:Y:S05]  /*6bc0*/  @!P0 NANOSLEEP.SYNCS 0x989680 ;  /* 0x009896800000895d */ /* 0x002fea0003900000 */
[----:B------:R-:W1:Y:S02]  /*6bd0*/  @!P0 SYNCS.PHASECHK.TRANS64 P0, [R6+URZ], R5 ;  /* 0x00000005060085a7 */ /* 0x000e64000800007f */
[----:B-1----:R-:W-:Y:S05]  /*6be0*/  @!P0 BRA `(.L_x_125) ;  /* 0xfffffffc00f08947 */ /* 0x002fea000383ffff */
[----:B------:R-:W-:Y:S05]  /*6bf0*/  BRA `(.L_x_150) ;  /* 0xfffffff400587947 */ /* 0x000fea000383ffff */
.L_x_126:
[----:B0-----:R0:W1:Y:S02]  /*6c00*/  SYNCS.PHASECHK.TRANS64.TRYWAIT P0, [R9+URZ], R4 ;  /* 0x00000004090075a7 */ /* 0x001064000800017f */
[----:B-1----:R-:W-:Y:S05]  /*6c10*/  @!P0 NANOSLEEP.SYNCS 0x989680 ;  /* 0x009896800000895d */ /* 0x002fea0003900000 */
[----:B------:R-:W1:Y:S02]  /*6c20*/  @!P0 SYNCS.PHASECHK.TRANS64 P0, [R9+URZ], R4 ;  /* 0x00000004090085a7 */ /* 0x000e64000800007f */
[----:B-1----:R-:W-:Y:S05]  /*6c30*/  @!P0 BRA `(.L_x_126) ;  /* 0xfffffffc00f08947 */ /* 0x002fea000383ffff */
[----:B------:R-:W-:Y:S05]  /*6c40*/  BRA `(.L_x_151) ;  /* 0xfffffff400687947 */ /* 0x000fea000383ffff */
.L_x_127:
[----:B0-----:R0:W1:Y:S02]  /*6c50*/  SYNCS.PHASECHK.TRANS64.TRYWAIT P0, [R6+URZ], R5 ;  /* 0x00000005060075a7 */ /* 0x001064000800017f */
[----:B-1----:R-:W-:Y:S05]  /*6c60*/  @!P0 NANOSLEEP.SYNCS 0x989680 ;  /* 0x009896800000895d */ /* 0x002fea0003900000 */
[----:B------:R-:W1:Y:S02]  /*6c70*/  @!P0 SYNCS.PHASECHK.TRANS64 P0, [R6+URZ], R5 ;  /* 0x00000005060085a7 */ /* 0x000e64000800007f */
[----:B-1----:R-:W-:Y:S05]  /*6c80*/  @!P0 BRA `(.L_x_127) ;  /* 0xfffffffc00f08947 */ /* 0x002fea000383ffff */
[----:B------:R-:W-:Y:S05]  /*6c90*/  BRA `(.L_x_152) ;  /* 0xfffffff400787947 */ /* 0x000fea000383ffff */
.L_x_128:
[----:B0-----:R0:W1:Y:S02]  /*6ca0*/  SYNCS.PHASECHK.TRANS64.TRYWAIT P0, [R9+URZ], R4 ;  /* 0x00000004090075a7 */ /* 0x001064000800017f */
[----:B-1----:R-:W-:Y:S05]  /*6cb0*/  @!P0 NANOSLEEP.SYNCS 0x989680 ;  /* 0x009896800000895d */ /* 0x002fea0003900000 */
[----:B------:R-:W1:Y:S02]  /*6cc0*/  @!P0 SYNCS.PHASECHK.TRANS64 P0, [R9+URZ], R4 ;  /* 0x00000004090085a7 */ /* 0x000e64000800007f */
[----:B-1----:R-:W-:Y:S05]  /*6cd0*/  @!P0 BRA `(.L_x_128) ;  /* 0xfffffffc00f08947 */ /* 0x002fea000383ffff */
[----:B------:R-:W-:Y:S05]  /*6ce0*/  BRA `(.L_x_153) ;  /* 0xfffffff400887947 */ /* 0x000fea000383ffff */
.L_x_129:
[----:B0-----:R0:W1:Y:S02]  /*6cf0*/  SYNCS.PHASECHK.TRANS64.TRYWAIT P0, [R6+URZ], R5 ;  /* 0x00000005060075a7 */ /* 0x001064000800017f */
[----:B-1----:R-:W-:Y:S05]  /*6d00*/  @!P0 NANOSLEEP.SYNCS 0x989680 ;  /* 0x009896800000895d */ /* 0x002fea0003900000 */
[----:B------:R-:W1:Y:S02]  /*6d10*/  @!P0 SYNCS.PHASECHK.TRANS64 P0, [R6+URZ], R5 ;  /* 0x00000005060085a7 */ /* 0x000e64000800007f */
[----:B-1----:R-:W-:Y:S05]  /*6d20*/  @!P0 BRA `(.L_x_129) ;  /* 0xfffffffc00f08947 */ /* 0x002fea000383ffff */
[----:B------:R-:W-:Y:S05]  /*6d30*/  BRA `(.L_x_154) ;  /* 0xfffffff400987947 */ /* 0x000fea000383ffff */
.L_x_130:
[----:B0-----:R0:W1:Y:S02]  /*6d40*/  SYNCS.PHASECHK.TRANS64.TRYWAIT P0, [R9+URZ], R4 ;  /* 0x00000004090075a7 */ /* 0x001064000800017f */
[----:B-1----:R-:W-:Y:S05]  /*6d50*/  @!P0 NANOSLEEP.SYNCS 0x989680 ;  /* 0x009896800000895d */ /* 0x002fea0003900000 */
[----:B------:R-:W1:Y:S02]  /*6d60*/  @!P0 SYNCS.PHASECHK.TRANS64 P0, [R9+URZ], R4 ;  /* 0x00000004090085a7 */ /* 0x000e64000800007f */
[----:B-1----:R-:W-:Y:S05]  /*6d70*/  @!P0 BRA `(.L_x_130) ;  /* 0xfffffffc00f08947 */ /* 0x002fea000383ffff */
[----:B------:R-:W-:Y:S05]  /*6d80*/  BRA `(.L_x_155) ;  /* 0xfffffff400a87947 */ /* 0x000fea000383ffff */
.L_x_131:
[----:B0-----:R0:W1:Y:S02]  /*6d90*/  SYNCS.PHASECHK.TRANS64.TRYWAIT P0, [R6+URZ], R5 ;  /* 0x00000005060075a7 */ /* 0x001064000800017f */
[----:B-1----:R-:W-:Y:S05]  /*6da0*/  @!P0 NANOSLEEP.SYNCS 0x989680 ;  /* 0x009896800000895d */ /* 0x002fea0003900000 */
[----:B------:R-:W1:Y:S02]  /*6db0*/  @!P0 SYNCS.PHASECHK.TRANS64 P0, [R6+URZ], R5 ;  /* 0x00000005060085a7 */ /* 0x000e64000800007f */
[----:B-1----:R-:W-:Y:S05]  /*6dc0*/  @!P0 BRA `(.L_x_131) ;  /* 0xfffffffc00f08947 */ /* 0x002fea000383ffff */
[----:B------:R-:W-:Y:S05]  /*6dd0*/  BRA `(.L_x_156) ;  /* 0xfffffff400b87947 */ /* 0x000fea000383ffff */
.L_x_132:
[----:B0-----:R0:W1:Y:S02]  /*6de0*/  SYNCS.PHASECHK.TRANS64.TRYWAIT P0, [R9+URZ], R4 ;  /* 0x00000004090075a7 */ /* 0x001064000800017f */
[----:B-1----:R-:W-:Y:S05]  /*6df0*/  @!P0 NANOSLEEP.SYNCS 0x989680 ;  /* 0x009896800000895d */ /* 0x002fea0003900000 */
[----:B------:R-:W1:Y:S02]  /*6e00*/  @!P0 SYNCS.PHASECHK.TRANS64 P0, [R9+URZ], R4 ;  /* 0x00000004090085a7 */ /* 0x000e64000800007f */
[----:B-1----:R-:W-:Y:S05]  /*6e10*/  @!P0 BRA `(.L_x_132) ;  /* 0xfffffffc00f08947 */ /* 0x002fea000383ffff */
[----:B------:R-:W-:Y:S05]  /*6e20*/  BRA `(.L_x_157) ;  /* 0xfffffff400c87947 */ /* 0x000fea000383ffff */
.L_x_133:
[----:B0-----:R0:W1:Y:S02]  /*6e30*/  SYNCS.PHASECHK.TRANS64.TRYWAIT P0, [R6+URZ], R5 ;  /* 0x00000005060075a7 */ /* 0x001064000800017f */
[----:B-1----:R-:W-:Y:S05]  /*6e40*/  @!P0 NANOSLEEP.SYNCS 0x989680 ;  /* 0x009896800000895d */ /* 0x002fea0003900000 */
[----:B------:R-:W1:Y:S02]  /*6e50*/  @!P0 SYNCS.PHASECHK.TRANS64 P0, [R6+URZ], R5 ;  /* 0x00000005060085a7 */ /* 0x000e64000800007f */
[----:B-1----:R-:W-:Y:S05]  /*6e60*/  @!P0 BRA `(.L_x_133) ;  /* 0xfffffffc00f08947 */ /* 0x002fea000383ffff */
[----:B------:R-:W-:Y:S05]  /*6e70*/  BRA `(.L_x_158) ;  /* 0xfffffff400d87947 */ /* 0x000fea000383ffff */
.L_x_134:
[----:B0-----:R0:W1:Y:S02]  /*6e80*/  SYNCS.PHASECHK.TRANS64.TRYWAIT P0, [R9+URZ], R4 ;  /* 0x00000004090075a7 */ /* 0x001064000800017f */
[----:B-1----:R-:W-:Y:S05]  /*6e90*/  @!P0 NANOSLEEP.SYNCS 0x989680 ;  /* 0x009896800000895d */ /* 0x002fea0003900000 */
[----:B------:R-:W1:Y:S02]  /*6ea0*/  @!P0 SYNCS.PHASECHK.TRANS64 P0, [R9+URZ], R4 ;  /* 0x00000004090085a7 */ /* 0x000e64000800007f */
[----:B-1----:R-:W-:Y:S05]  /*6eb0*/  @!P0 BRA `(.L_x_134) ;  /* 0xfffffffc00f08947 */ /* 0x002fea000383ffff */
[----:B------:R-:W-:Y:S05]  /*6ec0*/  BRA `(.L_x_159) ;  /* 0xfffffff400e87947 */ /* 0x000fea000383ffff */
.L_x_135:
[----:B0-----:R0:W1:Y:S02]  /*6ed0*/  SYNCS.PHASECHK.TRANS64.TRYWAIT P0, [R6+URZ], R5 ;  /* 0x00000005060075a7 */ /* 0x001064000800017f */
[----:B-1----:R-:W-:Y:S05]  /*6ee0*/  @!P0 NANOSLEEP.SYNCS 0x989680 ;  /* 0x009896800000895d */ /* 0x002fea0003900000 */
[----:B------:R-:W1:Y:S02]  /*6ef0*/  @!P0 SYNCS.PHASECHK.TRANS64 P0, [R6+URZ], R5 ;  /* 0x00000005060085a7 */ /* 0x000e64000800007f */
[----:B-1----:R-:W-:Y:S05]  /*6f00*/  @!P0 BRA `(.L_x_135) ;  /* 0xfffffffc00f08947 */ /* 0x002fea000383ffff */
[----:B------:R-:W-:Y:S05]  /*6f10*/  BRA `(.L_x_160) ;  /* 0xfffffff400f87947 */ /* 0x000fea000383ffff */
.L_x_136:
[----:B0-----:R0:W1:Y:S02]  /*6f20*/  SYNCS.PHASECHK.TRANS64.TRYWAIT P0, [R9+URZ], R4 ;  /* 0x00000004090075a7 */ /* 0x001064000800017f */
[----:B-1----:R-:W-:Y:S05]  /*6f30*/  @!P0 NANOSLEEP.SYNCS 0x989680 ;  /* 0x009896800000895d */ /* 0x002fea0003900000 */
[----:B------:R-:W1:Y:S02]  /*6f40*/  @!P0 SYNCS.PHASECHK.TRANS64 P0, [R9+URZ], R4 ;  /* 0x00000004090085a7 */ /* 0x000e64000800007f */
[----:B-1----:R-:W-:Y:S05]  /*6f50*/  @!P0 BRA `(.L_x_136) ;  /* 0xfffffffc00f08947 */ /* 0x002fea000383ffff */
[----:B------:R-:W-:Y:S05]  /*6f60*/  BRA `(.L_x_161) ;  /* 0xfffffff800087947 */ /* 0x000fea000383ffff */
.L_x_137:
[----:B-1----:R1:W2:Y:S02]  /*6f70*/  SYNCS.PHASECHK.TRANS64.TRYWAIT P0, [R6+URZ], R5 ;  /* 0x00000005060075a7 */ /* 0x0022a4000800017f */
[----:B--2---:R-:W-:Y:S05]  /*6f80*/  @!P0 NANOSLEEP.SYNCS 0x989680 ;  /* 0x009896800000895d */ /* 0x004fea0003900000 */
[----:B------:R-:W2:Y:S02]  /*6f90*/  @!P0 SYNCS.PHASECHK.TRANS64 P0, [R6+URZ], R5 ;  /* 0x00000005060085a7 */ /* 0x000ea4000800007f */
[----:B--2---:R-:W-:Y:S05]  /*6fa0*/  @!P0 BRA `(.L_x_137) ;  /* 0xfffffffc00f08947 */ /* 0x004fea000383ffff */
[----:B------:R-:W-:Y:S05]  /*6fb0*/  BRA `(.L_x_162) ;  /* 0xfffffff800107947 */ /* 0x000fea000383ffff */
.L_x_163:
[----:B------:R-:W-:-:S00]  /*6fc0*/  BRA `(.L_x_163) ;  /* 0xfffffffc00fc7947 */ /* 0x000fc0000383ffff */
[----:B------:R-:W-:-:S00]  /*6fd0*/  NOP ;  /* 0x0000000000007918 */ /* 0x000fc00000000000 */
        /* <DEDUP_REMOVED lines=10> */
.L_x_164:


//--------------------- .nv.global.init           --------------------------
	.section	.nv.global.init,"aw",@progbits
.nv.global.init:
	.type		$str$22,@object
	.size		$str$22,($str$23 - $str$22)
$str$22:
        /*0000*/ 	.byte	0x6b, 0x5f, 0x74, 0x69, 0x6c, 0x65, 0x5f, 0x63, 0x6f, 0x75, 0x6e, 0x74, 0x20, 0x3e, 0x3d, 0x20
        /*0010*/ 	.byte	0x31, 0x00
	.type		$str$23,@object
	.size		$str$23,(__unnamed_1 - $str$23)
$str$23:
        /*0012*/ 	.byte	0x2f, 0x74, 0x6d, 0x70, 0x2f, 0x63, 0x75, 0x74, 0x6c, 0x61, 0x73, 0x73, 0x5f, 0x73, 0x77, 0x65
        /*0022*/ 	.byte	0x65, 0x70, 0x5f, 0x73, 0x72, 0x63, 0x2f, 0x69, 0x6e, 0x63, 0x6c, 0x75, 0x64, 0x65, 0x2f, 0x63
        /*0032*/ 	.byte	0x75, 0x74, 0x6c, 0x61, 0x73, 0x73, 0x2f, 0x67, 0x65, 0x6d, 0x6d, 0x2f, 0x63, 0x6f, 0x6c, 0x6c
        /*0042*/ 	.byte	0x65, 0x63, 0x74, 0x69, 0x76, 0x65, 0x2f, 0x73, 0x6d, 0x39, 0x30, 0x5f, 0x6d, 0x6d, 0x61, 0x5f
        /*0052*/ 	.byte	0x74, 0x6d, 0x61, 0x5f, 0x67, 0x6d, 0x6d, 0x61, 0x5f, 0x73, 0x73, 0x5f, 0x77, 0x61, 0x72, 0x70
        /*0062*/ 	.byte	0x73, 0x70, 0x65, 0x63, 0x69, 0x61, 0x6c, 0x69, 0x7a, 0x65, 0x64, 0x2e, 0x68, 0x70, 0x70, 0x00
	.type		__unnamed_1,@object
	.size		__unnamed_1,(.L_0 - __unnamed_1)
__unnamed_1:
        /*0072*/ 	.byte	0x76, 0x6f, 0x69, 0x64, 0x20, 0x63, 0x75, 0x74, 0x6c, 0x61, 0x73, 0x73, 0x3a, 0x3a, 0x67, 0x65
        /* <DEDUP_REMOVED lines=180> */
        /*0bc2*/ 	.byte	0x65, 0x3a, 0x3a, 0x69, 0x64, 0x65, 0x6e, 0x74, 0x69, 0x74, 0x79, 0x5d, 0x00
.L_0:


//--------------------- .nv.shared._ZN7cutlass13device_kernelINS_4gemm6kernel13GemmUniversalIN4cute5tupleIJiiiiEEENS1_10collective13CollectiveMmaINS1_34MainloopSm90TmaGmmaWarpSpecializedILi18ENS5_IJNS4_1CILi4EEENSA_ILi2EEENSA_ILi1EEEEEENS1_35KernelTmaWarpSpecializedCooperativeEEENS5_IJNSA_ILi128EEENSA_ILi64EEENSA_ILi32EEEEEENS_6half_tENS5_IJlSD_lEEESL_SM_NS4_8TiledMMAINS4_8MMA_AtomIJNS4_4SM904GMMA25MMA_64x64x16_F32F16F16_SSILNSQ_5MajorE0ELSS_0ELNSQ_7ScaleInE1ELST_1EEEEEENS4_6LayoutINS5_IJSC_SD_SD_EEENS5_IJSD_NSA_ILi0EEESY_EEEEENS5_IJNS4_10UnderscoreES11_S11_EEEEENS4_23SM90_TMA_LOAD_MULTICASTENS4_14ComposedLayoutINS4_7SwizzleILi2ELi4ELi3EEENS4_18smem_ptr_flag_bitsILi16EEENSW_INS5_IJNSA_ILi8EEESJ_EEENS5_IJSJ_SD_EEEEEEEvNS4_8identityES14_S1E_vS1F_EENS_8epilogue10collective6detail29Sm90TmaWarpSpecializedAdapterINS1I_15DefaultEpilogueISL_SM_SM_NS1H_6thread17LinearCombinationISL_Li1EffLNS1M_9ScaleType4KindE0ELNS_15FloatRoundStyleE2ESL_EENS1_15EpilogueDefaultEEEEEvvEEEEvNT_6ParamsE --------------------------
	.section	.nv.shared._ZN7cutlass13device_kernelINS_4gemm6kernel13GemmUniversalIN4cute5tupleIJiiiiEEENS1_10collective13CollectiveMmaINS1_34MainloopSm90TmaGmmaWarpSpecializedILi18ENS5_IJNS4_1CILi4EEENSA_ILi2EEENSA_ILi1EEEEEENS1_35KernelTmaWarpSpecializedCooperativeEEENS5_IJNSA_ILi128EEENSA_ILi64EEENSA_ILi32EEEEEENS_6half_tENS5_IJlSD_lEEESL_SM_NS4_8TiledMMAINS4_8MMA_AtomIJNS4_4SM904GMMA25MMA_64x64x16_F32F16F16_SSILNSQ_5MajorE0ELSS_0ELNSQ_7ScaleInE1ELST_1EEEEEENS4_6LayoutINS5_IJSC_SD_SD_EEENS5_IJSD_NSA_ILi0EEESY_EEEEENS5_IJNS4_10UnderscoreES11_S11_EEEEENS4_23SM90_TMA_LOAD_MULTICASTENS4_14ComposedLayoutINS4_7SwizzleILi2ELi4ELi3EEENS4_18smem_ptr_flag_bitsILi16EEENSW_INS5_IJNSA_ILi8EEESJ_EEENS5_IJSJ_SD_EEEEEEEvNS4_8identityES14_S1E_vS1F_EENS_8epilogue10collective6detail29Sm90TmaWarpSpecializedAdapterINS1I_15DefaultEpilogueISL_SM_SM_NS1H_6thread17LinearCombinationISL_Li1EffLNS1M_9ScaleType4KindE0ELNS_15FloatRoundStyleE2ESL_EENS1_15EpilogueDefaultEEEEEvvEEEEvNT_6ParamsE,"aw",@nobits
	.sectionflags	@""
	.align	16
	.zero		1024


//--------------------- .nv.shared.reserved.0     --------------------------
	.section	.nv.shared.reserved.0,"aw",@nobits
	.weak		__nv_reservedSMEM_offset_0_alias
	.size		__nv_reservedSMEM_offset_0_alias, 0, 0
	.other		__nv_reservedSMEM_offset_0_alias,@"STO_CUDA_RESERVED_SHARED STV_DEFAULT"
__nv_reservedSMEM_offset_0_alias:
	.zero		0


//--------------------- .nv.global                --------------------------
	.section	.nv.global,"aw",@nobits
.nv.global:
	.type		_ZN40_INTERNAL_1d4a6d5a_4_k_cu_f5074d67_273624cute1_E,@object
	.size		_ZN40_INTERNAL_1d4a6d5a_4_k_cu_f5074d67_273624cute1_E,(_ZN40_INTERNAL_1d4a6d5a_4_k_cu_f5074d67_273624cuda3std3__45__cpo6cbeginE - _ZN40_INTERNAL_1d4a6d5a_4_k_cu_f5074d67_273624cute1_E)
_ZN40_INTERNAL_1d4a6d5a_4_k_cu_f5074d67_273624cute1_E:
	.zero		1
	.type		_ZN40_INTERNAL_1d4a6d5a_4_k_cu_f5074d67_273624cuda3std3__45__cpo6cbeginE,@object
	.size		_ZN40_INTERNAL_1d4a6d5a_4_k_cu_f5074d67_273624cuda3std3__45__cpo6cbeginE,(_ZN40_INTERNAL_1d4a6d5a_4_k_cu_f5074d67_273624cuda3std3__48in_placeE - _ZN40_INTERNAL_1d4a6d5a_4_k_cu_f5074d67_273624cuda3std3__45__cpo6cbeginE)
_ZN40_INTERNAL_1d4a6d5a_4_k_cu_f5074d67_273624cuda3std3__45__cpo6cbeginE:
	.zero		1
	.type		_ZN40_INTERNAL_1d4a6d5a_4_k_cu_f5074d67_273624cuda3std3__48in_placeE,@object
	.size		_ZN40_INTERNAL_1d4a6d5a_4_k_cu_f5074d67_273624cuda3std3__48in_placeE,(_ZN40_INTERNAL_1d4a6d5a_4_k_cu_f5074d67_273624cuda3std6ranges3__45__cpo9iter_moveE - _ZN40_INTERNAL_1d4a6d5a_4_k_cu_f5074d67_273624cuda3std3__48in_placeE)
_ZN40_INTERNAL_1d4a6d5a_4_k_cu_f5074d67_273624cuda3std3__48in_placeE:
	.zero		1
	.type		_ZN40_INTERNAL_1d4a6d5a_4_k_cu_f5074d67_273624cuda3std6ranges3__45__cpo9iter_moveE,@object
	.size		_ZN40_INTERNAL_1d4a6d5a_4_k_cu_f5074d67_273624cuda3std6ranges3__45__cpo9iter_moveE,(_ZN40_INTERNAL_1d4a6d5a_4_k_cu_f5074d67_273624cuda3std3__45__cpo5beginE - _ZN40_INTERNAL_1d4a6d5a_4_k_cu_f5074d67_273624cuda3std6ranges3__45__cpo9iter_moveE)
_ZN40_INTERNAL_1d4a6d5a_4_k_cu_f5074d67_273624cuda3std6ranges3__45__cpo9iter_moveE:
	.zero		1
	.type		_ZN40_INTERNAL_1d4a6d5a_4_k_cu_f5074d67_273624cuda3std3__45__cpo5beginE,@object
	.size		_ZN40_INTERNAL_1d4a6d5a_4_k_cu_f5074d67_273624cuda3std3__45__cpo5beginE,(_ZN40_INTERNAL_1d4a6d5a_4_k_cu_f5074d67_273624cuda3std3__442_GLOBAL__N__1d4a6d5a_4_k_cu_f5074d67_273626ignoreE - _ZN40_INTERNAL_1d4a6d5a_4_k_cu_f5074d67_273624cuda3std3__45__cpo5beginE)
_ZN40_INTERNAL_1d4a6d5a_4_k_cu_f5074d67_273624cuda3std3__45__cpo5beginE:
	.zero		1
	.type		_ZN40_INTERNAL_1d4a6d5a_4_k_cu_f5074d67_273624cuda3std3__442_GLOBAL__N__1d4a6d5a_4_k_cu_f5074d67_273626ignoreE,@object
	.size		_ZN40_INTERNAL_1d4a6d5a_4_k_cu_f5074d67_273624cuda3std3__442_GLOBAL__N__1d4a6d5a_4_k_cu_f5074d67_273626ignoreE,(_ZN40_INTERNAL_1d4a6d5a_4_k_cu_f5074d67_273624cute7productE - _ZN40_INTERNAL_1d4a6d5a_4_k_cu_f5074d67_273624cuda3std3__442_GLOBAL__N__1d4a6d5a_4_k_cu_f5074d67_273626ignoreE)
_ZN40_INTERNAL_1d4a6d5a_4_k_cu_f5074d67_273624cuda3std3__442_GLOBAL__N__1d4a6d5a_4_k_cu_f5074d67_273626ignoreE:
	.zero		1
	.type		_ZN40_INTERNAL_1d4a6d5a_4_k_cu_f5074d67_273624cute7productE,@object
	.size		_ZN40_INTERNAL_1d4a6d5a_4_k_cu_f5074d67_273624cute7productE,(_ZN40_INTERNAL_1d4a6d5a_4_k_cu_f5074d67_273624cuda3std3__45__cpo3endE - _ZN40_INTERNAL_1d4a6d5a_4_k_cu_f5074d67_273624cute7productE)
_ZN40_INTERNAL_1d4a6d5a_4_k_cu_f5074d67_273624cute7productE:
	.zero		1
	.type		_ZN40_INTERNAL_1d4a6d5a_4_k_cu_f5074d67_273624cuda3std3__45__cpo3endE,@object
	.size		_ZN40_INTERNAL_1d4a6d5a_4_k_cu_f5074d67_273624cuda3std3__45__cpo3endE,(_ZN40_INTERNAL_1d4a6d5a_4_k_cu_f5074d67_273624cuda3std3__419piecewise_constructE - _ZN40_INTERNAL_1d4a6d5a_4_k_cu_f5074d67_273624cuda3std3__45__cpo3endE)
_ZN40_INTERNAL_1d4a6d5a_4_k_cu_f5074d67_273624cuda3std3__45__cpo3endE:
	.zero		1
	.type		_ZN40_INTERNAL_1d4a6d5a_4_k_cu_f5074d67_273624cuda3std3__419piecewise_constructE,@object
	.size		_ZN40_INTERNAL_1d4a6d5a_4_k_cu_f5074d67_273624cuda3std3__419piecewise_constructE,(_ZN40_INTERNAL_1d4a6d5a_4_k_cu_f5074d67_273624cuda3std3__45__cpo4cendE - _ZN40_INTERNAL_1d4a6d5a_4_k_cu_f5074d67_273624cuda3std3__419piecewise_constructE)
_ZN40_INTERNAL_1d4a6d5a_4_k_cu_f5074d67_273624cuda3std3__419piecewise_constructE:
	.zero		1
	.type		_ZN40_INTERNAL_1d4a6d5a_4_k_cu_f5074d67_273624cuda3std3__45__cpo4cendE,@object
	.size		_ZN40_INTERNAL_1d4a6d5a_4_k_cu_f5074d67_273624cuda3std3__45__cpo4cendE,(_ZN40_INTERNAL_1d4a6d5a_4_k_cu_f5074d67_273624cuda3std6ranges3__45__cpo4swapE - _ZN40_INTERNAL_1d4a6d5a_4_k_cu_f5074d67_273624cuda3std3__45__cpo4cendE)
_ZN40_INTERNAL_1d4a6d5a_4_k_cu_f5074d67_273624cuda3std3__45__cpo4cendE:
	.zero		1
	.type		_ZN40_INTERNAL_1d4a6d5a_4_k_cu_f5074d67_273624cuda3std6ranges3__45__cpo4swapE,@object
	.size		_ZN40_INTERNAL_1d4a6d5a_4_k_cu_f5074d67_273624cuda3std6ranges3__45__cpo4swapE,(.L_8 - _ZN40_INTERNAL_1d4a6d5a_4_k_cu_f5074d67_273624cuda3std6ranges3__45__cpo4swapE)
_ZN40_INTERNAL_1d4a6d5a_4_k_cu_f5074d67_273624cuda3std6ranges3__45__cpo4swapE:
	.zero		1
.L_8:


//--------------------- .nv.constant0._ZN7cutlass13device_kernelINS_4gemm6kernel13GemmUniversalIN4cute5tupleIJiiiiEEENS1_10collective13CollectiveMmaINS1_34MainloopSm90TmaGmmaWarpSpecializedILi18ENS5_IJNS4_1CILi4EEENSA_ILi2EEENSA_ILi1EEEEEENS1_35KernelTmaWarpSpecializedCooperativeEEENS5_IJNSA_ILi128EEENSA_ILi64EEENSA_ILi32EEEEEENS_6half_tENS5_IJlSD_lEEESL_SM_NS4_8TiledMMAINS4_8MMA_AtomIJNS4_4SM904GMMA25MMA_64x64x16_F32F16F16_SSILNSQ_5MajorE0ELSS_0ELNSQ_7ScaleInE1ELST_1EEEEEENS4_6LayoutINS5_IJSC_SD_SD_EEENS5_IJSD_NSA_ILi0EEESY_EEEEENS5_IJNS4_10UnderscoreES11_S11_EEEEENS4_23SM90_TMA_LOAD_MULTICASTENS4_14ComposedLayoutINS4_7SwizzleILi2ELi4ELi3EEENS4_18smem_ptr_flag_bitsILi16EEENSW_INS5_IJNSA_ILi8EEESJ_EEENS5_IJSJ_SD_EEEEEEEvNS4_8identityES14_S1E_vS1F_EENS_8epilogue10collective6detail29Sm90TmaWarpSpecializedAdapterINS1I_15DefaultEpilogueISL_SM_SM_NS1H_6thread17LinearCombinationISL_Li1EffLNS1M_9ScaleType4KindE0ELNS_15FloatRoundStyleE2ESL_EENS1_15EpilogueDefaultEEEEEvvEEEEvNT_6ParamsE --------------------------
	.section	.nv.constant0._ZN7cutlass13device_kernelINS_4gemm6kernel13GemmUniversalIN4cute5tupleIJiiiiEEENS1_10collective13CollectiveMmaINS1_34MainloopSm90TmaGmmaWarpSpecializedILi18ENS5_IJNS4_1CILi4EEENSA_ILi2EEENSA_ILi1EEEEEENS1_35KernelTmaWarpSpecializedCooperativeEEENS5_IJNSA_ILi128EEENSA_ILi64EEENSA_ILi32EEEEEENS_6half_tENS5_IJlSD_lEEESL_SM_NS4_8TiledMMAINS4_8MMA_AtomIJNS4_4SM904GMMA25MMA_64x64x16_F32F16F16_SSILNSQ_5MajorE0ELSS_0ELNSQ_7ScaleInE1ELST_1EEEEEENS4_6LayoutINS5_IJSC_SD_SD_EEENS5_IJSD_NSA_ILi0EEESY_EEEEENS5_IJNS4_10UnderscoreES11_S11_EEEEENS4_23SM90_TMA_LOAD_MULTICASTENS4_14ComposedLayoutINS4_7SwizzleILi2ELi4ELi3EEENS4_18smem_ptr_flag_bitsILi16EEENSW_INS5_IJNSA_ILi8EEESJ_EEENS5_IJSJ_SD_EEEEEEEvNS4_8identityES14_S1E_vS1F_EENS_8epilogue10collective6detail29Sm90TmaWarpSpecializedAdapterINS1I_15DefaultEpilogueISL_SM_SM_NS1H_6thread17LinearCombinationISL_Li1EffLNS1M_9ScaleType4KindE0ELNS_15FloatRoundStyleE2ESL_EENS1_15EpilogueDefaultEEEEEvvEEEEvNT_6ParamsE,"a",@progbits
	.sectionflags	@""
	.align	4
.nv.constant0._ZN7cutlass13device_kernelINS_4gemm6kernel13GemmUniversalIN4cute5tupleIJiiiiEEENS1_10collective13CollectiveMmaINS1_34MainloopSm90TmaGmmaWarpSpecializedILi18ENS5_IJNS4_1CILi4EEENSA_ILi2EEENSA_ILi1EEEEEENS1_35KernelTmaWarpSpecializedCooperativeEEENS5_IJNSA_ILi128EEENSA_ILi64EEENSA_ILi32EEEEEENS_6half_tENS5_IJlSD_lEEESL_SM_NS4_8TiledMMAINS4_8MMA_AtomIJNS4_4SM904GMMA25MMA_64x64x16_F32F16F16_SSILNSQ_5MajorE0ELSS_0ELNSQ_7ScaleInE1ELST_1EEEEEENS4_6LayoutINS5_IJSC_SD_SD_EEENS5_IJSD_NSA_ILi0EEESY_EEEEENS5_IJNS4_10UnderscoreES11_S11_EEEEENS4_23SM90_TMA_LOAD_MULTICASTENS4_14ComposedLayoutINS4_7SwizzleILi2ELi4ELi3EEENS4_18smem_ptr_flag_bitsILi16EEENSW_INS5_IJNSA_ILi8EEESJ_EEENS5_IJSJ_SD_EEEEEEEvNS4_8identityES14_S1E_vS1F_EENS_8epilogue10collective6detail29Sm90TmaWarpSpecializedAdapterINS1I_15DefaultEpilogueISL_SM_SM_NS1H_6thread17LinearCombinationISL_Li1EffLNS1M_9ScaleType4KindE0ELNS_15FloatRoundStyleE2ESL_EENS1_15EpilogueDefaultEEEEEvvEEEEvNT_6ParamsE:
	.zero		1664


//--------------------- SYMBOLS --------------------------

	.type		.nv.reservedSmem.offset0,@object
	.size		.nv.reservedSmem.offset0,0x4
	.type		__assertfail,@function
